//
// Generated by NVIDIA NVVM Compiler
//
// Compiler Build ID: CL-36424714
// Cuda compilation tools, release 13.0, V13.0.88
// Based on NVVM 20.0.0
//

.version 9.0
.target sm_100
.address_size 64

	// .globl	_Z9fillSpacePicii

.visible .entry _Z9fillSpacePicii(
	.param .u64 .ptr .align 1 _Z9fillSpacePicii_param_0,
	.param .u8 _Z9fillSpacePicii_param_1,
	.param .u32 _Z9fillSpacePicii_param_2,
	.param .u32 _Z9fillSpacePicii_param_3
)
{
	.reg .pred 	%p<91>;
	.reg .b16 	%rs<2>;
	.reg .b32 	%r<200>;
	.reg .b64 	%rd<58>;

	ld.param.u64 	%rd29, [_Z9fillSpacePicii_param_0];
	ld.param.s8 	%rs1, [_Z9fillSpacePicii_param_1];
	ld.param.u32 	%r89, [_Z9fillSpacePicii_param_2];
	ld.param.u32 	%r90, [_Z9fillSpacePicii_param_3];
	cvta.to.global.u64 	%rd1, %rd29;
	mov.u32 	%r91, %ctaid.x;
	mov.u32 	%r92, %tid.x;
	add.s32 	%r1, %r91, %r92;
	setp.gt.s16 	%p1, %rs1, 114;
	@%p1 bra 	$L__BB0_10;
	setp.eq.s16 	%p4, %rs1, 97;
	@%p4 bra 	$L__BB0_44;
	setp.eq.s16 	%p5, %rs1, 100;
	@%p5 bra 	$L__BB0_3;
	bra.uni 	$L__BB0_128;
$L__BB0_3:
	setp.lt.s32 	%p48, %r90, 1;
	@%p48 bra 	$L__BB0_128;
	setp.eq.s32 	%p49, %r90, 1;
	mul.lo.s32 	%r9, %r89, %r1;
	@%p49 bra 	$L__BB0_128;
	add.s32 	%r146, %r90, -1;
	add.s32 	%r10, %r90, -2;
	and.b32  	%r11, %r146, 3;
	and.b32  	%r12, %r146, -4;
	mov.b32 	%r194, 0;
$L__BB0_6:
	setp.lt.u32 	%p50, %r10, 3;
	mov.b32 	%r199, 0;
	@%p50 bra 	$L__BB0_115;
	mov.b32 	%r195, 0;
$L__BB0_8:
	add.s32 	%r149, %r195, %r9;
	mul.wide.s32 	%rd48, %r149, 4;
	add.s64 	%rd27, %rd1, %rd48;
	ld.global.u32 	%r73, [%rd27];
	setp.ne.s32 	%p51, %r73, 0;
	@%p51 bra 	$L__BB0_101;
	ld.global.u32 	%r196, [%rd27+4];
	bra.uni 	$L__BB0_103;
$L__BB0_10:
	setp.eq.s16 	%p2, %rs1, 115;
	@%p2 bra 	$L__BB0_14;
	setp.ne.s16 	%p3, %rs1, 119;
	@%p3 bra 	$L__BB0_128;
	setp.lt.s32 	%p6, %r89, 2;
	@%p6 bra 	$L__BB0_128;
	add.s32 	%r2, %r89, -2;
	and.b32  	%r3, %r89, 3;
	add.s32 	%r4, %r89, -1;
	mul.lo.s32 	%r93, %r4, %r89;
	add.s32 	%r94, %r93, %r1;
	mul.wide.u32 	%rd30, %r94, 4;
	add.s64 	%rd2, %rd1, %rd30;
	sub.s32 	%r95, %r93, %r89;
	add.s32 	%r96, %r95, %r1;
	mul.wide.u32 	%rd31, %r96, 4;
	add.s64 	%rd3, %rd1, %rd31;
	sub.s32 	%r97, %r95, %r89;
	add.s32 	%r98, %r97, %r1;
	mul.wide.s32 	%rd32, %r98, 4;
	add.s64 	%rd4, %rd1, %rd32;
	add.s32 	%r5, %r89, -3;
	sub.s32 	%r99, %r97, %r89;
	add.s32 	%r100, %r99, %r1;
	mul.wide.s32 	%rd33, %r100, 4;
	add.s64 	%rd5, %rd1, %rd33;
	mov.u32 	%r178, %r89;
	bra.uni 	$L__BB0_47;
$L__BB0_14:
	setp.lt.s32 	%p27, %r89, 2;
	@%p27 bra 	$L__BB0_128;
	add.s32 	%r123, %r89, -1;
	add.s32 	%r6, %r89, -2;
	and.b32  	%r7, %r123, 3;
	and.b32  	%r8, %r123, -4;
	mov.b32 	%r184, 0;
$L__BB0_16:
	setp.lt.u32 	%p28, %r6, 3;
	mov.b32 	%r189, 0;
	@%p28 bra 	$L__BB0_31;
	mov.b32 	%r185, 0;
$L__BB0_18:
	mad.lo.s32 	%r126, %r185, %r89, %r1;
	mul.wide.u32 	%rd39, %r126, 4;
	add.s64 	%rd16, %rd1, %rd39;
	ld.global.u32 	%r40, [%rd16];
	setp.eq.s32 	%p29, %r40, 0;
	add.s32 	%r41, %r126, %r89;
	mul.wide.u32 	%rd40, %r41, 4;
	add.s64 	%rd17, %rd1, %rd40;
	ld.global.u32 	%r186, [%rd17];
	@%p29 bra 	$L__BB0_21;
	setp.ne.s32 	%p30, %r186, 0;
	@%p30 bra 	$L__BB0_21;
	st.global.u32 	[%rd17], %r40;
	mov.b32 	%r127, 0;
	st.global.u32 	[%rd16], %r127;
	mov.u32 	%r186, %r40;
$L__BB0_21:
	setp.eq.s32 	%p31, %r186, 0;
	add.s32 	%r44, %r41, %r89;
	mul.wide.u32 	%rd41, %r44, 4;
	add.s64 	%rd18, %rd1, %rd41;
	ld.global.u32 	%r187, [%rd18];
	@%p31 bra 	$L__BB0_24;
	setp.ne.s32 	%p32, %r187, 0;
	@%p32 bra 	$L__BB0_24;
	st.global.u32 	[%rd18], %r186;
	mov.b32 	%r128, 0;
	st.global.u32 	[%rd17], %r128;
	mov.u32 	%r187, %r186;
$L__BB0_24:
	setp.eq.s32 	%p33, %r187, 0;
	add.s32 	%r129, %r44, %r89;
	mul.wide.u32 	%rd42, %r129, 4;
	add.s64 	%rd19, %rd1, %rd42;
	ld.global.u32 	%r188, [%rd19];
	@%p33 bra 	$L__BB0_27;
	setp.ne.s32 	%p34, %r188, 0;
	@%p34 bra 	$L__BB0_27;
	st.global.u32 	[%rd19], %r187;
	mov.b32 	%r130, 0;
	st.global.u32 	[%rd18], %r130;
	mov.u32 	%r188, %r187;
$L__BB0_27:
	setp.eq.s32 	%p35, %r188, 0;
	@%p35 bra 	$L__BB0_30;
	shl.b32 	%r131, %r89, 1;
	add.s32 	%r132, %r44, %r131;
	mul.wide.u32 	%rd43, %r132, 4;
	add.s64 	%rd20, %rd1, %rd43;
	ld.global.u32 	%r133, [%rd20];
	setp.ne.s32 	%p36, %r133, 0;
	@%p36 bra 	$L__BB0_30;
	st.global.u32 	[%rd20], %r188;
	mov.b32 	%r134, 0;
	st.global.u32 	[%rd19], %r134;
$L__BB0_30:
	add.s32 	%r185, %r185, 4;
	setp.ne.s32 	%p37, %r185, %r8;
	mov.u32 	%r189, %r8;
	@%p37 bra 	$L__BB0_18;
$L__BB0_31:
	setp.eq.s32 	%p38, %r7, 0;
	@%p38 bra 	$L__BB0_43;
	mad.lo.s32 	%r135, %r189, %r89, %r1;
	mul.wide.u32 	%rd44, %r135, 4;
	add.s64 	%rd21, %rd1, %rd44;
	ld.global.u32 	%r51, [%rd21];
	setp.eq.s32 	%p39, %r51, 0;
	add.s32 	%r52, %r135, %r89;
	mul.wide.u32 	%rd45, %r52, 4;
	add.s64 	%rd22, %rd1, %rd45;
	@%p39 bra 	$L__BB0_35;
	ld.global.u32 	%r136, [%rd22];
	setp.ne.s32 	%p40, %r136, 0;
	@%p40 bra 	$L__BB0_35;
	st.global.u32 	[%rd22], %r51;
	mov.b32 	%r137, 0;
	st.global.u32 	[%rd21], %r137;
$L__BB0_35:
	setp.eq.s32 	%p41, %r7, 1;
	@%p41 bra 	$L__BB0_43;
	ld.global.u32 	%r53, [%rd22];
	setp.eq.s32 	%p42, %r53, 0;
	add.s32 	%r138, %r52, %r89;
	mul.wide.u32 	%rd46, %r138, 4;
	add.s64 	%rd23, %rd1, %rd46;
	@%p42 bra 	$L__BB0_39;
	ld.global.u32 	%r139, [%rd23];
	setp.ne.s32 	%p43, %r139, 0;
	@%p43 bra 	$L__BB0_39;
	st.global.u32 	[%rd23], %r53;
	mov.b32 	%r140, 0;
	st.global.u32 	[%rd22], %r140;
$L__BB0_39:
	setp.eq.s32 	%p44, %r7, 2;
	@%p44 bra 	$L__BB0_43;
	ld.global.u32 	%r54, [%rd23];
	setp.eq.s32 	%p45, %r54, 0;
	@%p45 bra 	$L__BB0_43;
	shl.b32 	%r141, %r89, 1;
	add.s32 	%r142, %r52, %r141;
	mul.wide.u32 	%rd47, %r142, 4;
	add.s64 	%rd24, %rd1, %rd47;
	ld.global.u32 	%r143, [%rd24];
	setp.ne.s32 	%p46, %r143, 0;
	@%p46 bra 	$L__BB0_43;
	st.global.u32 	[%rd24], %r54;
	mov.b32 	%r144, 0;
	st.global.u32 	[%rd23], %r144;
$L__BB0_43:
	add.s32 	%r184, %r184, 1;
	setp.eq.s32 	%p47, %r184, %r89;
	@%p47 bra 	$L__BB0_128;
	bra.uni 	$L__BB0_16;
$L__BB0_44:
	setp.lt.s32 	%p70, %r90, 2;
	@%p70 bra 	$L__BB0_128;
	mul.lo.s32 	%r162, %r89, %r1;
	add.s32 	%r13, %r90, -2;
	and.b32  	%r14, %r90, 3;
	add.s32 	%r15, %r90, -1;
	cvt.s64.s32 	%rd6, %r162;
	cvt.u64.u32 	%rd50, %r90;
	add.s64 	%rd51, %rd50, %rd6;
	shl.b64 	%rd52, %rd51, 2;
	add.s64 	%rd7, %rd1, %rd52;
	add.s32 	%r163, %r13, %r162;
	mul.wide.s32 	%rd53, %r163, 4;
	add.s64 	%rd8, %rd1, %rd53;
	add.s32 	%r16, %r90, -3;
	add.s64 	%rd9, %rd1, -4;
	add.s32 	%r17, %r162, -2;
	add.s64 	%rd10, %rd1, -8;
	mov.u32 	%r190, %r90;
	bra.uni 	$L__BB0_74;
$L__BB0_46:
	setp.lt.s32 	%p26, %r178, 3;
	add.s32 	%r178, %r178, -1;
	@%p26 bra 	$L__BB0_128;
$L__BB0_47:
	setp.eq.s32 	%p7, %r3, 1;
	mov.u32 	%r179, %r89;
	@%p7 bra 	$L__BB0_59;
	ld.global.u32 	%r20, [%rd2];
	setp.eq.s32 	%p8, %r20, 0;
	@%p8 bra 	$L__BB0_51;
	ld.global.u32 	%r101, [%rd3];
	setp.ne.s32 	%p9, %r101, 0;
	@%p9 bra 	$L__BB0_51;
	st.global.u32 	[%rd3], %r20;
	mov.b32 	%r102, 0;
	st.global.u32 	[%rd2], %r102;
$L__BB0_51:
	setp.eq.s32 	%p10, %r3, 2;
	mov.u32 	%r179, %r4;
	@%p10 bra 	$L__BB0_59;
	ld.global.u32 	%r21, [%rd3];
	setp.eq.s32 	%p11, %r21, 0;
	@%p11 bra 	$L__BB0_55;
	ld.global.u32 	%r103, [%rd4];
	setp.ne.s32 	%p12, %r103, 0;
	@%p12 bra 	$L__BB0_55;
	st.global.u32 	[%rd4], %r21;
	mov.b32 	%r104, 0;
	st.global.u32 	[%rd3], %r104;
$L__BB0_55:
	setp.eq.s32 	%p13, %r3, 3;
	mov.u32 	%r179, %r2;
	@%p13 bra 	$L__BB0_59;
	ld.global.u32 	%r22, [%rd4];
	setp.eq.s32 	%p14, %r22, 0;
	mov.u32 	%r179, %r5;
	@%p14 bra 	$L__BB0_59;
	ld.global.u32 	%r105, [%rd5];
	setp.ne.s32 	%p15, %r105, 0;
	mov.u32 	%r179, %r5;
	@%p15 bra 	$L__BB0_59;
	st.global.u32 	[%rd5], %r22;
	mov.b32 	%r106, 0;
	st.global.u32 	[%rd4], %r106;
	mov.u32 	%r179, %r5;
$L__BB0_59:
	setp.lt.u32 	%p16, %r2, 3;
	@%p16 bra 	$L__BB0_46;
$L__BB0_60:
	add.s32 	%r107, %r179, -1;
	mul.lo.s32 	%r108, %r107, %r89;
	add.s32 	%r109, %r108, %r1;
	mul.wide.s32 	%rd34, %r109, 4;
	add.s64 	%rd11, %rd1, %rd34;
	ld.global.u32 	%r25, [%rd11];
	setp.eq.s32 	%p17, %r25, 0;
	sub.s32 	%r26, %r108, %r89;
	add.s32 	%r110, %r26, %r1;
	mul.wide.s32 	%rd35, %r110, 4;
	add.s64 	%rd12, %rd1, %rd35;
	ld.global.u32 	%r181, [%rd12];
	@%p17 bra 	$L__BB0_63;
	setp.ne.s32 	%p18, %r181, 0;
	@%p18 bra 	$L__BB0_63;
	st.global.u32 	[%rd12], %r25;
	mov.b32 	%r111, 0;
	st.global.u32 	[%rd11], %r111;
	ld.global.u32 	%r181, [%rd12];
$L__BB0_63:
	setp.eq.s32 	%p19, %r181, 0;
	sub.s32 	%r30, %r26, %r89;
	add.s32 	%r112, %r30, %r1;
	mul.wide.s32 	%rd36, %r112, 4;
	add.s64 	%rd13, %rd1, %rd36;
	ld.global.u32 	%r182, [%rd13];
	@%p19 bra 	$L__BB0_66;
	setp.ne.s32 	%p20, %r182, 0;
	@%p20 bra 	$L__BB0_66;
	st.global.u32 	[%rd13], %r181;
	mov.b32 	%r113, 0;
	st.global.u32 	[%rd12], %r113;
	ld.global.u32 	%r182, [%rd13];
$L__BB0_66:
	setp.eq.s32 	%p21, %r182, 0;
	sub.s32 	%r114, %r30, %r89;
	add.s32 	%r115, %r114, %r1;
	mul.wide.s32 	%rd37, %r115, 4;
	add.s64 	%rd14, %rd1, %rd37;
	ld.global.u32 	%r183, [%rd14];
	@%p21 bra 	$L__BB0_69;
	setp.ne.s32 	%p22, %r183, 0;
	@%p22 bra 	$L__BB0_69;
	st.global.u32 	[%rd14], %r182;
	mov.b32 	%r116, 0;
	st.global.u32 	[%rd13], %r116;
	ld.global.u32 	%r183, [%rd14];
$L__BB0_69:
	setp.eq.s32 	%p23, %r183, 0;
	@%p23 bra 	$L__BB0_72;
	shl.b32 	%r117, %r89, 1;
	sub.s32 	%r118, %r30, %r117;
	add.s32 	%r119, %r118, %r1;
	mul.wide.s32 	%rd38, %r119, 4;
	add.s64 	%rd15, %rd1, %rd38;
	ld.global.u32 	%r120, [%rd15];
	setp.ne.s32 	%p24, %r120, 0;
	@%p24 bra 	$L__BB0_72;
	st.global.u32 	[%rd15], %r183;
	mov.b32 	%r121, 0;
	st.global.u32 	[%rd14], %r121;
$L__BB0_72:
	setp.gt.s32 	%p25, %r179, 5;
	add.s32 	%r179, %r179, -4;
	@%p25 bra 	$L__BB0_60;
	bra.uni 	$L__BB0_46;
$L__BB0_73:
	setp.lt.s32 	%p90, %r190, 3;
	add.s32 	%r190, %r190, -1;
	@%p90 bra 	$L__BB0_128;
$L__BB0_74:
	setp.eq.s32 	%p71, %r14, 1;
	mov.u32 	%r191, %r90;
	@%p71 bra 	$L__BB0_86;
	ld.global.u32 	%r58, [%rd7+-4];
	setp.eq.s32 	%p72, %r58, 0;
	@%p72 bra 	$L__BB0_78;
	ld.global.u32 	%r164, [%rd8];
	setp.ne.s32 	%p73, %r164, 0;
	@%p73 bra 	$L__BB0_78;
	st.global.u32 	[%rd8], %r58;
	mov.b32 	%r165, 0;
	st.global.u32 	[%rd7+-4], %r165;
$L__BB0_78:
	setp.eq.s32 	%p74, %r14, 2;
	mov.u32 	%r191, %r15;
	@%p74 bra 	$L__BB0_86;
	ld.global.u32 	%r59, [%rd7+-8];
	setp.eq.s32 	%p75, %r59, 0;
	@%p75 bra 	$L__BB0_82;
	ld.global.u32 	%r166, [%rd8+-4];
	setp.ne.s32 	%p76, %r166, 0;
	@%p76 bra 	$L__BB0_82;
	st.global.u32 	[%rd8+-4], %r59;
	mov.b32 	%r167, 0;
	st.global.u32 	[%rd7+-8], %r167;
$L__BB0_82:
	setp.eq.s32 	%p77, %r14, 3;
	mov.u32 	%r191, %r13;
	@%p77 bra 	$L__BB0_86;
	ld.global.u32 	%r60, [%rd7+-12];
	setp.eq.s32 	%p78, %r60, 0;
	mov.u32 	%r191, %r16;
	@%p78 bra 	$L__BB0_86;
	ld.global.u32 	%r168, [%rd8+-8];
	setp.ne.s32 	%p79, %r168, 0;
	mov.u32 	%r191, %r16;
	@%p79 bra 	$L__BB0_86;
	st.global.u32 	[%rd8+-8], %r60;
	mov.b32 	%r169, 0;
	st.global.u32 	[%rd7+-12], %r169;
	mov.u32 	%r191, %r16;
$L__BB0_86:
	setp.lt.u32 	%p80, %r13, 3;
	@%p80 bra 	$L__BB0_73;
	add.s32 	%r192, %r17, %r191;
$L__BB0_88:
	mul.wide.s32 	%rd54, %r192, 4;
	add.s64 	%rd25, %rd9, %rd54;
	cvt.s64.s32 	%rd55, %r191;
	add.s64 	%rd56, %rd6, %rd55;
	shl.b64 	%rd57, %rd56, 2;
	add.s64 	%rd26, %rd10, %rd57;
	ld.global.u32 	%r65, [%rd26+4];
	setp.eq.s32 	%p81, %r65, 0;
	@%p81 bra 	$L__BB0_91;
	ld.global.u32 	%r170, [%rd25+4];
	setp.ne.s32 	%p82, %r170, 0;
	@%p82 bra 	$L__BB0_91;
	st.global.u32 	[%rd25+4], %r65;
	mov.b32 	%r171, 0;
	st.global.u32 	[%rd26+4], %r171;
$L__BB0_91:
	ld.global.u32 	%r66, [%rd26];
	setp.eq.s32 	%p83, %r66, 0;
	@%p83 bra 	$L__BB0_94;
	ld.global.u32 	%r172, [%rd25];
	setp.ne.s32 	%p84, %r172, 0;
	@%p84 bra 	$L__BB0_94;
	st.global.u32 	[%rd25], %r66;
	mov.b32 	%r173, 0;
	st.global.u32 	[%rd26], %r173;
$L__BB0_94:
	ld.global.u32 	%r67, [%rd26+-4];
	setp.eq.s32 	%p85, %r67, 0;
	@%p85 bra 	$L__BB0_97;
	ld.global.u32 	%r174, [%rd25+-4];
	setp.ne.s32 	%p86, %r174, 0;
	@%p86 bra 	$L__BB0_97;
	st.global.u32 	[%rd25+-4], %r67;
	mov.b32 	%r175, 0;
	st.global.u32 	[%rd26+-4], %r175;
$L__BB0_97:
	ld.global.u32 	%r68, [%rd26+-8];
	setp.eq.s32 	%p87, %r68, 0;
	@%p87 bra 	$L__BB0_100;
	ld.global.u32 	%r176, [%rd25+-8];
	setp.ne.s32 	%p88, %r176, 0;
	@%p88 bra 	$L__BB0_100;
	st.global.u32 	[%rd25+-8], %r68;
	mov.b32 	%r177, 0;
	st.global.u32 	[%rd26+-8], %r177;
$L__BB0_100:
	add.s32 	%r192, %r192, -4;
	setp.gt.s32 	%p89, %r191, 5;
	add.s32 	%r191, %r191, -4;
	@%p89 bra 	$L__BB0_88;
	bra.uni 	$L__BB0_73;
$L__BB0_101:
	ld.global.u32 	%r196, [%rd27+4];
	setp.ne.s32 	%p52, %r196, 0;
	@%p52 bra 	$L__BB0_103;
	st.global.u32 	[%rd27+4], %r73;
	mov.b32 	%r150, 0;
	st.global.u32 	[%rd27], %r150;
	mov.u32 	%r196, %r73;
$L__BB0_103:
	setp.ne.s32 	%p53, %r196, 0;
	@%p53 bra 	$L__BB0_105;
	ld.global.u32 	%r197, [%rd27+8];
	bra.uni 	$L__BB0_107;
$L__BB0_105:
	ld.global.u32 	%r197, [%rd27+8];
	setp.ne.s32 	%p54, %r197, 0;
	@%p54 bra 	$L__BB0_107;
	st.global.u32 	[%rd27+8], %r196;
	mov.b32 	%r151, 0;
	st.global.u32 	[%rd27+4], %r151;
	mov.u32 	%r197, %r196;
$L__BB0_107:
	setp.ne.s32 	%p55, %r197, 0;
	@%p55 bra 	$L__BB0_109;
	ld.global.u32 	%r198, [%rd27+12];
	bra.uni 	$L__BB0_111;
$L__BB0_109:
	ld.global.u32 	%r198, [%rd27+12];
	setp.ne.s32 	%p56, %r198, 0;
	@%p56 bra 	$L__BB0_111;
	st.global.u32 	[%rd27+12], %r197;
	mov.b32 	%r152, 0;
	st.global.u32 	[%rd27+8], %r152;
	mov.u32 	%r198, %r197;
$L__BB0_111:
	setp.eq.s32 	%p57, %r198, 0;
	@%p57 bra 	$L__BB0_114;
	ld.global.u32 	%r153, [%rd27+16];
	setp.ne.s32 	%p58, %r153, 0;
	@%p58 bra 	$L__BB0_114;
	st.global.u32 	[%rd27+16], %r198;
	mov.b32 	%r154, 0;
	st.global.u32 	[%rd27+12], %r154;
$L__BB0_114:
	add.s32 	%r195, %r195, 4;
	setp.ne.s32 	%p59, %r195, %r12;
	mov.u32 	%r199, %r12;
	@%p59 bra 	$L__BB0_8;
$L__BB0_115:
	setp.eq.s32 	%p60, %r11, 0;
	@%p60 bra 	$L__BB0_127;
	add.s32 	%r155, %r199, %r9;
	mul.wide.s32 	%rd49, %r155, 4;
	add.s64 	%rd28, %rd1, %rd49;
	ld.global.u32 	%r85, [%rd28];
	setp.eq.s32 	%p61, %r85, 0;
	@%p61 bra 	$L__BB0_119;
	ld.global.u32 	%r156, [%rd28+4];
	setp.ne.s32 	%p62, %r156, 0;
	@%p62 bra 	$L__BB0_119;
	st.global.u32 	[%rd28+4], %r85;
	mov.b32 	%r157, 0;
	st.global.u32 	[%rd28], %r157;
$L__BB0_119:
	setp.eq.s32 	%p63, %r11, 1;
	@%p63 bra 	$L__BB0_127;
	ld.global.u32 	%r86, [%rd28+4];
	setp.eq.s32 	%p64, %r86, 0;
	@%p64 bra 	$L__BB0_123;
	ld.global.u32 	%r158, [%rd28+8];
	setp.ne.s32 	%p65, %r158, 0;
	@%p65 bra 	$L__BB0_123;
	st.global.u32 	[%rd28+8], %r86;
	mov.b32 	%r159, 0;
	st.global.u32 	[%rd28+4], %r159;
$L__BB0_123:
	setp.eq.s32 	%p66, %r11, 2;
	@%p66 bra 	$L__BB0_127;
	ld.global.u32 	%r87, [%rd28+8];
	setp.eq.s32 	%p67, %r87, 0;
	@%p67 bra 	$L__BB0_127;
	ld.global.u32 	%r160, [%rd28+12];
	setp.ne.s32 	%p68, %r160, 0;
	@%p68 bra 	$L__BB0_127;
	st.global.u32 	[%rd28+12], %r87;
	mov.b32 	%r161, 0;
	st.global.u32 	[%rd28+8], %r161;
$L__BB0_127:
	add.s32 	%r194, %r194, 1;
	setp.ne.s32 	%p69, %r194, %r90;
	@%p69 bra 	$L__BB0_6;
$L__BB0_128:
	ret;

}


// ===== COMPILED SASS (sm_100) =====

	.target	sm_100

	.elftype	@"ET_EXEC"


//--------------------- .note.nv.tkinfo           --------------------------
	.section	.note.nv.tkinfo,"",@"SHT_NOTE"
	.sectionflags	@"SHF_NOTE_NV_TKINFO"
	.tkinfo
        /*0018*/ 	.word	0x00000002
        /*0030*/ 	.string	""
        /*0030*/ 	.string	"ptxas"
        /*0030*/ 	.string	"Cuda compilation tools, release 13.0, V13.0.88"
        /*0030*/ 	.string	"Build cuda_13.0.r13.0/compiler.36424714_0"
        /*0030*/ 	.string	"-arch sm_100 -m 64 "



//--------------------- .note.nv.cuinfo           --------------------------
	.section	.note.nv.cuinfo,"",@"SHT_NOTE"
	.sectionflags	@"SHF_NOTE_NV_CUINFO"
        /*0018*/ 	.short	0x0002
        /*001a*/ 	.short	0x0064
        /*001c*/ 	.short	0x0082
	.zero		2


//--------------------- .nv.info                  --------------------------
	.section	.nv.info,"",@"SHT_CUDA_INFO"
	.align	4


	//----- nvinfo : EIATTR_REGCOUNT
	.align		4
        /*0000*/ 	.byte	0x04, 0x2f
        /*0002*/ 	.short	(.L_1 - .L_0)
	.align		4
.L_0:
        /*0004*/ 	.word	index@(_Z9fillSpacePicii)
        /*0008*/ 	.word	0x00000020


	//----- nvinfo : EIATTR_FRAME_SIZE
	.align		4
.L_1:
        /*000c*/ 	.byte	0x04, 0x11
        /*000e*/ 	.short	(.L_3 - .L_2)
	.align		4
.L_2:
        /*0010*/ 	.word	index@(_Z9fillSpacePicii)
        /*0014*/ 	.word	0x00000000


	//----- nvinfo : EIATTR_MIN_STACK_SIZE
	.align		4
.L_3:
        /*0018*/ 	.byte	0x04, 0x12
        /*001a*/ 	.short	(.L_5 - .L_4)
	.align		4
.L_4:
        /*001c*/ 	.word	index@(_Z9fillSpacePicii)
        /*0020*/ 	.word	0x00000000
.L_5:


//--------------------- .nv.compat                --------------------------
	.section	.nv.compat,"",@"SHT_CUDA_COMPAT_INFO"
	.align	4
        /*0000*/ 	.byte	0x02, 0x09, 0x00, 0x00, 0x02, 0x02, 0x01, 0x00, 0x02, 0x05, 0x05, 0x00, 0x03, 0x07, 0x01, 0x01
        /*0010*/ 	.byte	0x02, 0x03, 0x00, 0x00, 0x02, 0x06, 0x01, 0x00, 0x04, 0x0b, 0x08, 0x00, 0x09, 0x00, 0x00, 0x00
        /*0020*/ 	.byte	0x00, 0x00, 0x00, 0x00


//--------------------- .nv.info._Z9fillSpacePicii --------------------------
	.section	.nv.info._Z9fillSpacePicii,"",@"SHT_CUDA_INFO"
	.sectionflags	@""
	.align	4


	//----- nvinfo : EIATTR_CUDA_API_VERSION
	.align		4
        /*0000*/ 	.byte	0x04, 0x37
        /*0002*/ 	.short	(.L_7 - .L_6)
.L_6:
        /*0004*/ 	.word	0x00000082


	//----- nvinfo : EIATTR_KPARAM_INFO
	.align		4
.L_7:
        /*0008*/ 	.byte	0x04, 0x17
        /*000a*/ 	.short	(.L_9 - .L_8)
.L_8:
        /*000c*/ 	.word	0x00000000
        /*0010*/ 	.short	0x0003
        /*0012*/ 	.short	0x0010
        /*0014*/ 	.byte	0x00, 0xf0, 0x11, 0x00


	//----- nvinfo : EIATTR_KPARAM_INFO
	.align		4
.L_9:
        /*0018*/ 	.byte	0x04, 0x17
        /*001a*/ 	.short	(.L_11 - .L_10)
.L_10:
        /*001c*/ 	.word	0x00000000
        /*0020*/ 	.short	0x0002
        /*0022*/ 	.short	0x000c
        /*0024*/ 	.byte	0x00, 0xf0, 0x11, 0x00


	//----- nvinfo : EIATTR_KPARAM_INFO
	.align		4
.L_11:
        /*0028*/ 	.byte	0x04, 0x17
        /*002a*/ 	.short	(.L_13 - .L_12)
.L_12:
        /*002c*/ 	.word	0x00000000
        /*0030*/ 	.short	0x0001
        /*0032*/ 	.short	0x0008
        /*0034*/ 	.byte	0x00, 0xf0, 0x05, 0x00


	//----- nvinfo : EIATTR_KPARAM_INFO
	.align		4
.L_13:
        /*0038*/ 	.byte	0x04, 0x17
        /*003a*/ 	.short	(.L_15 - .L_14)
.L_14:
        /*003c*/ 	.word	0x00000000
        /*0040*/ 	.short	0x0000
        /*0042*/ 	.short	0x0000
        /*0044*/ 	.byte	0x00, 0xf5, 0x21, 0x00


	//----- nvinfo : EIATTR_SPARSE_MMA_MASK
	.align		4
.L_15:
        /*0048*/ 	.byte	0x03, 0x50
        /*004a*/ 	.short	0x0000


	//----- nvinfo : EIATTR_MAXREG_COUNT
	.align		4
        /*004c*/ 	.byte	0x03, 0x1b
        /*004e*/ 	.short	0x00ff


	//----- nvinfo : EIATTR_MERCURY_ISA_VERSION
	.align		4
        /*0050*/ 	.byte	0x03, 0x5f
        /*0052*/ 	.short	0x0101


	//----- nvinfo : EIATTR_VRC_CTA_INIT_COUNT
	.align		4
        /*0054*/ 	.byte	0x02, 0x4a
	.zero		1
	.zero		1


	//----- nvinfo : EIATTR_EXIT_INSTR_OFFSETS
	.align		4
        /*0058*/ 	.byte	0x04, 0x1c
        /*005a*/ 	.short	(.L_17 - .L_16)


	//   ....[0]....
.L_16:
        /*005c*/ 	.word	0x000000c0


	//   ....[1]....
        /*0060*/ 	.word	0x000000f0


	//   ....[2]....
        /*0064*/ 	.word	0x00000110


	//   ....[3]....
        /*0068*/ 	.word	0x00000760


	//   ....[4]....
        /*006c*/ 	.word	0x00000790


	//   ....[5]....
        /*0070*/ 	.word	0x00000ed0


	//   ....[6]....
        /*0074*/ 	.word	0x00000f30


	//   ....[7]....
        /*0078*/ 	.word	0x00000f60


	//   ....[8]....
        /*007c*/ 	.word	0x00001670


	//   ....[9]....
        /*0080*/ 	.word	0x000016c0


	//   ....[10]....
        /*0084*/ 	.word	0x00001cf0


	//----- nvinfo : EIATTR_CRS_STACK_SIZE
	.align		4
.L_17:
        /*0088*/ 	.byte	0x04, 0x1e
        /*008a*/ 	.short	(.L_19 - .L_18)
.L_18:
        /*008c*/ 	.word	0x00000000


	//----- nvinfo : EIATTR_CBANK_PARAM_SIZE
	.align		4
.L_19:
        /*0090*/ 	.byte	0x03, 0x19
        /*0092*/ 	.short	0x0014


	//----- nvinfo : EIATTR_PARAM_CBANK
	.align		4
        /*0094*/ 	.byte	0x04, 0x0a
        /*0096*/ 	.short	(.L_21 - .L_20)
	.align		4
.L_20:
        /*0098*/ 	.word	index@(.nv.constant0._Z9fillSpacePicii)
        /*009c*/ 	.short	0x0380
        /*009e*/ 	.short	0x0014


	//----- nvinfo : EIATTR_SW_WAR
	.align		4
.L_21:
        /*00a0*/ 	.byte	0x04, 0x36
        /*00a2*/ 	.short	(.L_23 - .L_22)
.L_22:
        /*00a4*/ 	.word	0x00000008
.L_23:


//--------------------- .nv.callgraph             --------------------------
	.section	.nv.callgraph,"",@"SHT_CUDA_CALLGRAPH"
	.align	4
	.sectionentsize	8
	.align		4
        /*0000*/ 	.word	0x00000000
	.align		4
        /*0004*/ 	.word	0xffffffff
	.align		4
        /*0008*/ 	.word	0x00000000
	.align		4
        /*000c*/ 	.word	0xfffffffe
	.align		4
        /*0010*/ 	.word	0x00000000
	.align		4
        /*0014*/ 	.word	0xfffffffd
	.align		4
        /*0018*/ 	.word	0x00000000
	.align		4
        /*001c*/ 	.word	0xfffffffc


//--------------------- .text._Z9fillSpacePicii   --------------------------
	.section	.text._Z9fillSpacePicii,"ax",@progbits
	.align	128
        .global         _Z9fillSpacePicii
        .type           _Z9fillSpacePicii,@function
        .size           _Z9fillSpacePicii,(.L_x_65 - _Z9fillSpacePicii)
        .other          _Z9fillSpacePicii,@"STO_CUDA_ENTRY STV_DEFAULT"
_Z9fillSpacePicii:
.text._Z9fillSpacePicii:
[----:B------:R-:W-:Y:S08]  /*0000*/  LDC R1, c[0x0][0x37c] ;  /* 0x0000df00ff017b82 */ /* 0x000ff00000000800 */
[----:B------:R-:W0:Y:S01]  /*0010*/  LDC.U8 R2, c[0x0][0x388] ;  /* 0x0000e200ff027b82 */ /* 0x000e220000000000 */
[----:B------:R-:W1:Y:S01]  /*0020*/  S2R R0, SR_TID.X ;  /* 0x0000000000007919 */ /* 0x000e620000002100 */
[----:B------:R-:W2:Y:S06]  /*0030*/  LDCU.64 UR6, c[0x0][0x358] ;  /* 0x00006b00ff0677ac */ /* 0x000eac0008000a00 */
[----:B------:R-:W1:Y:S01]  /*0040*/  S2UR UR4, SR_CTAID.X ;  /* 0x00000000000479c3 */ /* 0x000e620000002500 */
[----:B0-----:R-:W-:-:S04]  /*0050*/  PRMT R2, R2, 0x8880, RZ ;  /* 0x0000888002027816 */ /* 0x001fc800000000ff */
[----:B------:R-:W-:Y:S01]  /*0060*/  ISETP.GT.AND P0, PT, R2, 0x72, PT ;  /* 0x000000720200780c */ /* 0x000fe20003f04270 */
[----:B-1----:R-:W-:-:S12]  /*0070*/  VIADD R0, R0, UR4 ;  /* 0x0000000400007c36 */ /* 0x002fd80008000000 */
[----:B--2---:R-:W-:Y:S05]  /*0080*/  @P0 BRA `(.L_x_0) ;  /* 0x0000000c009c0947 */ /* 0x004fea0003800000 */
[----:B------:R-:W-:-:S13]  /*0090*/  ISETP.NE.AND P0, PT, R2, 0x61, PT ;  /* 0x000000610200780c */ /* 0x000fda0003f05270 */
[----:B------:R-:W-:Y:S05]  /*00a0*/  @!P0 BRA `(.L_x_1) ;  /* 0x0000000400b08947 */ /* 0x000fea0003800000 */
[----:B------:R-:W-:-:S13]  /*00b0*/  ISETP.NE.AND P0, PT, R2, 0x64, PT ;  /* 0x000000640200780c */ /* 0x000fda0003f05270 */
[----:B------:R-:W-:Y:S05]  /*00c0*/  @P0 EXIT ;  /* 0x000000000000094d */ /* 0x000fea0003800000 */
[----:B------:R-:W0:Y:S02]  /*00d0*/  LDC R2, c[0x0][0x390] ;  /* 0x0000e400ff027b82 */ /* 0x000e240000000800 */
[----:B0-----:R-:W-:-:S13]  /*00e0*/  ISETP.GE.AND P0, PT, R2, 0x1, PT ;  /* 0x000000010200780c */ /* 0x001fda0003f06270 */
[----:B------:R-:W-:Y:S05]  /*00f0*/  @!P0 EXIT ;  /* 0x000000000000894d */ /* 0x000fea0003800000 */
[----:B------:R-:W-:-:S13]  /*0100*/  ISETP.NE.AND P0, PT, R2, 0x1, PT ;  /* 0x000000010200780c */ /* 0x000fda0003f05270 */
[----:B------:R-:W-:Y:S05]  /*0110*/  @!P0 EXIT ;  /* 0x000000000000894d */ /* 0x000fea0003800000 */
[C---:B------:R-:W-:Y:S01]  /*0120*/  VIADD R3, R2.reuse, 0xfffffffe ;  /* 0xfffffffe02037836 */ /* 0x040fe20000000000 */
[----:B------:R-:W-:Y:S01]  /*0130*/  UMOV UR4, URZ ;  /* 0x000000ff00047c82 */ /* 0x000fe20008000000 */
[----:B------:R-:W-:-:S03]  /*0140*/  VIADD R2, R2, 0xffffffff ;  /* 0xffffffff02027836 */ /* 0x000fc60000000000 */
[----:B------:R-:W-:Y:S02]  /*0150*/  ISETP.GE.U32.AND P0, PT, R3, 0x3, PT ;  /* 0x000000030300780c */ /* 0x000fe40003f06070 */
[C---:B------:R-:W-:Y:S02]  /*0160*/  LOP3.LUT R8, R2.reuse, 0x3, RZ, 0xc0, !PT ;  /* 0x0000000302087812 */ /* 0x040fe400078ec0ff */
[----:B------:R-:W-:-:S09]  /*0170*/  LOP3.LUT R6, R2, 0xfffffffc, RZ, 0xc0, !PT ;  /* 0xfffffffc02067812 */ /* 0x000fd200078ec0ff */
.L_x_21:
[----:B0-----:R-:W0:Y:S01]  /*0180*/  LDCU UR5, c[0x0][0x390] ;  /* 0x00007200ff0577ac */ /* 0x001e220008000800 */
[----:B------:R-:W-:Y:S01]  /*0190*/  IMAD.MOV.U32 R5, RZ, RZ, RZ ;  /* 0x000000ffff057224 */ /* 0x000fe200078e00ff */
[----:B------:R-:W-:-:S04]  /*01a0*/  UIADD3 UR4, UPT, UPT, UR4, 0x1, URZ ;  /* 0x0000000104047890 */ /* 0x000fc8000fffe0ff */
[----:B0-----:R-:W-:Y:S01]  /*01b0*/  UISETP.NE.AND UP0, UPT, UR4, UR5, UPT ;  /* 0x000000050400728c */ /* 0x001fe2000bf05270 */
[----:B------:R-:W-:Y:S10]  /*01c0*/  @!P0 BRA `(.L_x_2) ;  /* 0x0000000000cc8947 */ /* 0x000ff40003800000 */
[----:B------:R-:W0:Y:S01]  /*01d0*/  LDC R11, c[0x0][0x38c] ;  /* 0x0000e300ff0b7b82 */ /* 0x000e220000000800 */
[----:B------:R-:W-:-:S07]  /*01e0*/  UMOV UR5, URZ ;  /* 0x000000ff00057c82 */ /* 0x000fce0008000000 */
[----:B------:R-:W1:Y:S02]  /*01f0*/  LDC.64 R2, c[0x0][0x380] ;  /* 0x0000e000ff027b82 */ /* 0x000e640000000a00 */
.L_x_14:
[----:B01234-:R-:W-:-:S04]  /*0200*/  IMAD R5, R0, R11, UR5 ;  /* 0x0000000500057e24 */ /* 0x01ffc8000f8e020b */
[----:B-1----:R-:W-:-:S05]  /*0210*/  IMAD.WIDE R4, R5, 0x4, R2 ;  /* 0x0000000405047825 */ /* 0x002fca00078e0202 */
[----:B------:R-:W2:Y:S01]  /*0220*/  LDG.E R9, desc[UR6][R4.64] ;  /* 0x0000000604097981 */ /* 0x000ea2000c1e1900 */
[----:B------:R-:W-:Y:S01]  /*0230*/  UIADD3 UR5, UPT, UPT, UR5, 0x4, URZ ;  /* 0x0000000405057890 */ /* 0x000fe2000fffe0ff */
[----:B------:R-:W-:Y:S05]  /*0240*/  BSSY.RECONVERGENT B0, `(.L_x_3) ;  /* 0x000000b000007945 */ /* 0x000fea0003800200 */
[----:B------:R-:W-:Y:S02]  /*0250*/  ISETP.NE.AND P1, PT, R6, UR5, PT ;  /* 0x0000000506007c0c */ /* 0x000fe4000bf25270 */
[----:B--2---:R-:W-:-:S13]  /*0260*/  ISETP.NE.AND P2, PT, R9, RZ, PT ;  /* 0x000000ff0900720c */ /* 0x004fda0003f45270 */
[----:B------:R-:W-:Y:S05]  /*0270*/  @P2 BRA `(.L_x_4) ;  /* 0x0000000000082947 */ /* 0x000fea0003800000 */
[----:B------:R1:W5:Y:S01]  /*0280*/  LDG.E R7, desc[UR6][R4.64+0x4] ;  /* 0x0000040604077981 */ /* 0x000362000c1e1900 */
[----:B------:R-:W-:Y:S05]  /*0290*/  BRA `(.L_x_5) ;  /* 0x0000000000147947 */ /* 0x000fea0003800000 */
.L_x_4:
[----:B------:R-:W2:Y:S02]  /*02a0*/  LDG.E R7, desc[UR6][R4.64+0x4] ;  /* 0x0000040604077981 */ /* 0x000ea4000c1e1900 */
[----:B--2---:R-:W-:-:S13]  /*02b0*/  ISETP.NE.AND P2, PT, R7, RZ, PT ;  /* 0x000000ff0700720c */ /* 0x004fda0003f45270 */
[----:B------:R0:W-:Y:S01]  /*02c0*/  @!P2 STG.E desc[UR6][R4.64+0x4], R9 ;  /* 0x000004090400a986 */ /* 0x0001e2000c101906 */
[----:B------:R-:W-:-:S03]  /*02d0*/  @!P2 IMAD.MOV.U32 R7, RZ, RZ, R9 ;  /* 0x000000ffff07a224 */ /* 0x000fc600078e0009 */
[----:B------:R0:W-:Y:S04]  /*02e0*/  @!P2 STG.E desc[UR6][R4.64], RZ ;  /* 0x000000ff0400a986 */ /* 0x0001e8000c101906 */
.L_x_5:
[----:B------:R-:W-:Y:S05]  /*02f0*/  BSYNC.RECONVERGENT B0 ;  /* 0x0000000000007941 */ /* 0x000fea0003800200 */
.L_x_3:
[----:B-----5:R-:W-:Y:S01]  /*0300*/  ISETP.NE.AND P2, PT, R7, RZ, PT ;  /* 0x000000ff0700720c */ /* 0x020fe20003f45270 */
[----:B------:R-:W-:-:S12]  /*0310*/  BSSY.RECONVERGENT B0, `(.L_x_6) ;  /* 0x0000009000007945 */ /* 0x000fd80003800200 */
[----:B------:R-:W-:Y:S05]  /*0320*/  @P2 BRA `(.L_x_7) ;  /* 0x0000000000082947 */ /* 0x000fea0003800000 */
[----:B0-----:R2:W5:Y:S01]  /*0330*/  LDG.E R9, desc[UR6][R4.64+0x8] ;  /* 0x0000080604097981 */ /* 0x001562000c1e1900 */
[----:B------:R-:W-:Y:S05]  /*0340*/  BRA `(.L_x_8) ;  /* 0x0000000000147947 */ /* 0x000fea0003800000 */
.L_x_7:
[----:B0-----:R-:W2:Y:S02]  /*0350*/  LDG.E R9, desc[UR6][R4.64+0x8] ;  /* 0x0000080604097981 */ /* 0x001ea4000c1e1900 */
[----:B--2---:R-:W-:-:S13]  /*0360*/  ISETP.NE.AND P2, PT, R9, RZ, PT ;  /* 0x000000ff0900720c */ /* 0x004fda0003f45270 */
[----:B------:R0:W-:Y:S01]  /*0370*/  @!P2 STG.E desc[UR6][R4.64+0x8], R7 ;  /* 0x000008070400a986 */ /* 0x0001e2000c101906 */
[----:B------:R-:W-:-:S03]  /*0380*/  @!P2 IMAD.MOV.U32 R9, RZ, RZ, R7 ;  /* 0x000000ffff09a224 */ /* 0x000fc600078e0007 */
[----:B------:R0:W-:Y:S04]  /*0390*/  @!P2 STG.E desc[UR6][R4.64+0x4], RZ ;  /* 0x000004ff0400a986 */ /* 0x0001e8000c101906 */
.L_x_8:
[----:B------:R-:W-:Y:S05]  /*03a0*/  BSYNC.RECONVERGENT B0 ;  /* 0x0000000000007941 */ /* 0x000fea0003800200 */
.L_x_6:
[----:B-----5:R-:W-:Y:S01]  /*03b0*/  ISETP.NE.AND P2, PT, R9, RZ, PT ;  /* 0x000000ff0900720c */ /* 0x020fe20003f45270 */
[----:B------:R-:W-:-:S12]  /*03c0*/  BSSY.RECONVERGENT B0, `(.L_x_9) ;  /* 0x0000009000007945 */ /* 0x000fd80003800200 */
[----:B------:R-:W-:Y:S05]  /*03d0*/  @P2 BRA `(.L_x_10) ;  /* 0x0000000000082947 */ /* 0x000fea0003800000 */
[----:B0-----:R3:W5:Y:S01]  /*03e0*/  LDG.E R7, desc[UR6][R4.64+0xc] ;  /* 0x00000c0604077981 */ /* 0x001762000c1e1900 */
[----:B------:R-:W-:Y:S05]  /*03f0*/  BRA `(.L_x_11) ;  /* 0x0000000000147947 */ /* 0x000fea0003800000 */
.L_x_10:
[----:B0-----:R-:W3:Y:S02]  /*0400*/  LDG.E R7, desc[UR6][R4.64+0xc] ;  /* 0x00000c0604077981 */ /* 0x001ee4000c1e1900 */
[----:B---3--:R-:W-:-:S13]  /*0410*/  ISETP.NE.AND P2, PT, R7, RZ, PT ;  /* 0x000000ff0700720c */ /* 0x008fda0003f45270 */
[----:B------:R0:W-:Y:S01]  /*0420*/  @!P2 STG.E desc[UR6][R4.64+0xc], R9 ;  /* 0x00000c090400a986 */ /* 0x0001e2000c101906 */
[----:B------:R-:W-:-:S03]  /*0430*/  @!P2 IMAD.MOV.U32 R7, RZ, RZ, R9 ;  /* 0x000000ffff07a224 */ /* 0x000fc600078e0009 */
[----:B------:R0:W-:Y:S04]  /*0440*/  @!P2 STG.E desc[UR6][R4.64+0x8], RZ ;  /* 0x000008ff0400a986 */ /* 0x0001e8000c101906 */
.L_x_11:
[----:B------:R-:W-:Y:S05]  /*0450*/  BSYNC.RECONVERGENT B0 ;  /* 0x0000000000007941 */ /* 0x000fea0003800200 */
.L_x_9:
[----:B-----5:R-:W-:Y:S01]  /*0460*/  ISETP.NE.AND P2, PT, R7, RZ, PT ;  /* 0x000000ff0700720c */ /* 0x020fe20003f45270 */
[----:B------:R-:W-:-:S12]  /*0470*/  BSSY.RECONVERGENT B0, `(.L_x_12) ;  /* 0x0000006000007945 */ /* 0x000fd80003800200 */
[----:B------:R-:W-:Y:S05]  /*0480*/  @!P2 BRA `(.L_x_13) ;  /* 0x000000000010a947 */ /* 0x000fea0003800000 */
[----:B0-----:R-:W4:Y:S02]  /*0490*/  LDG.E R9, desc[UR6][R4.64+0x10] ;  /* 0x0000100604097981 */ /* 0x001f24000c1e1900 */
[----:B----4-:R-:W-:-:S13]  /*04a0*/  ISETP.NE.AND P2, PT, R9, RZ, PT ;  /* 0x000000ff0900720c */ /* 0x010fda0003f45270 */
[----:B------:R4:W-:Y:S04]  /*04b0*/  @!P2 STG.E desc[UR6][R4.64+0x10], R7 ;  /* 0x000010070400a986 */ /* 0x0009e8000c101906 */
[----:B------:R4:W-:Y:S02]  /*04c0*/  @!P2 STG.E desc[UR6][R4.64+0xc], RZ ;  /* 0x00000cff0400a986 */ /* 0x0009e4000c101906 */
.L_x_13:
[----:B------:R-:W-:Y:S05]  /*04d0*/  BSYNC.RECONVERGENT B0 ;  /* 0x0000000000007941 */ /* 0x000fea0003800200 */
.L_x_12:
[----:B------:R-:W-:Y:S05]  /*04e0*/  @P1 BRA `(.L_x_14) ;  /* 0xfffffffc00441947 */ /* 0x000fea000383ffff */
[----:B01234-:R-:W-:-:S07]  /*04f0*/  IMAD.MOV.U32 R5, RZ, RZ, R6 ;  /* 0x000000ffff057224 */ /* 0x01ffce00078e0006 */
.L_x_2:
[----:B------:R-:W-:-:S13]  /*0500*/  ISETP.NE.AND P1, PT, R8, RZ, PT ;  /* 0x000000ff0800720c */ /* 0x000fda0003f25270 */
[----:B------:R-:W-:Y:S05]  /*0510*/  @!P1 BRA `(.L_x_15) ;  /* 0x00000000008c9947 */ /* 0x000fea0003800000 */
[----:B------:R-:W0:Y:S01]  /*0520*/  LDC.64 R2, c[0x0][0x380] ;  /* 0x0000e000ff027b82 */ /* 0x000e220000000a00 */
[----:B------:R-:W1:Y:S02]  /*0530*/  LDCU UR5, c[0x0][0x38c] ;  /* 0x00007180ff0577ac */ /* 0x000e640008000800 */
[----:B-1----:R-:W-:-:S04]  /*0540*/  IMAD R5, R0, UR5, R5 ;  /* 0x0000000500057c24 */ /* 0x002fc8000f8e0205 */
[----:B0-----:R-:W-:-:S05]  /*0550*/  IMAD.WIDE R2, R5, 0x4, R2 ;  /* 0x0000000405027825 */ /* 0x001fca00078e0202 */
[----:B------:R-:W2:Y:S01]  /*0560*/  LDG.E R5, desc[UR6][R2.64] ;  /* 0x0000000602057981 */ /* 0x000ea2000c1e1900 */
[----:B------:R-:W-:Y:S01]  /*0570*/  BSSY.RECONVERGENT B0, `(.L_x_16) ;  /* 0x0000008000007945 */ /* 0x000fe20003800200 */
[----:B------:R-:W-:Y:S02]  /*0580*/  ISETP.NE.AND P1, PT, R8, 0x1, PT ;  /* 0x000000010800780c */ /* 0x000fe40003f25270 */
[----:B--2---:R-:W-:-:S13]  /*0590*/  ISETP.NE.AND P2, PT, R5, RZ, PT ;  /* 0x000000ff0500720c */ /* 0x004fda0003f45270 */
[----:B------:R-:W-:Y:S05]  /*05a0*/  @!P2 BRA `(.L_x_17) ;  /* 0x000000000010a947 */ /* 0x000fea0003800000 */
[----:B------:R-:W2:Y:S02]  /*05b0*/  LDG.E R4, desc[UR6][R2.64+0x4] ;  /* 0x0000040602047981 */ /* 0x000ea4000c1e1900 */
[----:B--2---:R-:W-:-:S13]  /*05c0*/  ISETP.NE.AND P2, PT, R4, RZ, PT ;  /* 0x000000ff0400720c */ /* 0x004fda0003f45270 */
[----:B------:R0:W-:Y:S04]  /*05d0*/  @!P2 STG.E desc[UR6][R2.64+0x4], R5 ;  /* 0x000004050200a986 */ /* 0x0001e8000c101906 */
[----:B------:R0:W-:Y:S02]  /*05e0*/  @!P2 STG.E desc[UR6][R2.64], RZ ;  /* 0x000000ff0200a986 */ /* 0x0001e4000c101906 */
.L_x_17:
[----:B------:R-:W-:Y:S05]  /*05f0*/  BSYNC.RECONVERGENT B0 ;  /* 0x0000000000007941 */ /* 0x000fea0003800200 */
.L_x_16:
[----:B------:R-:W-:Y:S05]  /*0600*/  @!P1 BRA `(.L_x_15) ;  /* 0x0000000000509947 */ /* 0x000fea0003800000 */
[----:B0-----:R-:W2:Y:S01]  /*0610*/  LDG.E R5, desc[UR6][R2.64+0x4] ;  /* 0x0000040602057981 */ /* 0x001ea2000c1e1900 */
        /* <DEDUP_REMOVED lines=8> */
.L_x_19:
[----:B------:R-:W-:Y:S05]  /*06a0*/  BSYNC.RECONVERGENT B0 ;  /* 0x0000000000007941 */ /* 0x000fea0003800200 */
.L_x_18:
[----:B------:R-:W-:Y:S05]  /*06b0*/  @!P1 BRA `(.L_x_15) ;  /* 0x0000000000249947 */ /* 0x000fea0003800000 */
[----:B0-----:R-:W2:Y:S01]  /*06c0*/  LDG.E R5, desc[UR6][R2.64+0x8] ;  /* 0x0000080602057981 */ /* 0x001ea2000c1e1900 */
[----:B------:R-:W-:Y:S01]  /*06d0*/  BSSY.RECONVERGENT B0, `(.L_x_15) ;  /* 0x0000007000007945 */ /* 0x000fe20003800200 */
[----:B--2---:R-:W-:-:S13]  /*06e0*/  ISETP.NE.AND P1, PT, R5, RZ, PT ;  /* 0x000000ff0500720c */ /* 0x004fda0003f25270 */
[----:B------:R-:W-:Y:S05]  /*06f0*/  @!P1 BRA `(.L_x_20) ;  /* 0x0000000000109947 */ /* 0x000fea0003800000 */
[----:B------:R-:W2:Y:S02]  /*0700*/  LDG.E R4, desc[UR6][R2.64+0xc] ;  /* 0x00000c0602047981 */ /* 0x000ea4000c1e1900 */
[----:B--2---:R-:W-:-:S13]  /*0710*/  ISETP.NE.AND P1, PT, R4, RZ, PT ;  /* 0x000000ff0400720c */ /* 0x004fda0003f25270 */
[----:B------:R0:W-:Y:S04]  /*0720*/  @!P1 STG.E desc[UR6][R2.64+0xc], R5 ;  /* 0x00000c0502009986 */ /* 0x0001e8000c101906 */
[----:B------:R0:W-:Y:S02]  /*0730*/  @!P1 STG.E desc[UR6][R2.64+0x8], RZ ;  /* 0x000008ff02009986 */ /* 0x0001e4000c101906 */
.L_x_20:
[----:B------:R-:W-:Y:S05]  /*0740*/  BSYNC.RECONVERGENT B0 ;  /* 0x0000000000007941 */ /* 0x000fea0003800200 */
.L_x_15:
[----:B------:R-:W-:Y:S05]  /*0750*/  BRA.U UP0, `(.L_x_21) ;  /* 0xfffffff900887547 */ /* 0x000fea000b83ffff */
[----:B------:R-:W-:Y:S05]  /*0760*/  EXIT ;  /* 0x000000000000794d */ /* 0x000fea0003800000 */
.L_x_1:
[----:B------:R-:W0:Y:S02]  /*0770*/  LDC R10, c[0x0][0x390] ;  /* 0x0000e400ff0a7b82 */ /* 0x000e240000000800 */
[----:B0-----:R-:W-:-:S13]  /*0780*/  ISETP.GE.AND P0, PT, R10, 0x2, PT ;  /* 0x000000020a00780c */ /* 0x001fda0003f06270 */
[----:B------:R-:W-:Y:S05]  /*0790*/  @!P0 EXIT ;  /* 0x000000000000894d */ /* 0x000fea0003800000 */
[----:B------:R-:W0:Y:S01]  /*07a0*/  LDCU UR8, c[0x0][0x38c] ;  /* 0x00007180ff0877ac */ /* 0x000e220008000800 */
[----:B------:R-:W1:Y:S01]  /*07b0*/  LDC.64 R4, c[0x0][0x380] ;  /* 0x0000e000ff047b82 */ /* 0x000e620000000a00 */
[C---:B------:R-:W-:Y:S01]  /*07c0*/  LOP3.LUT R18, R10.reuse, 0x3, RZ, 0xc0, !PT ;  /* 0x000000030a127812 */ /* 0x040fe200078ec0ff */
[C---:B------:R-:W-:Y:S01]  /*07d0*/  VIADD R14, R10.reuse, 0xffffffff ;  /* 0xffffffff0a0e7836 */ /* 0x040fe20000000000 */
[----:B------:R-:W2:Y:S01]  /*07e0*/  LDCU.64 UR4, c[0x0][0x380] ;  /* 0x00007000ff0477ac */ /* 0x000ea20008000a00 */
[----:B------:R-:W-:Y:S01]  /*07f0*/  VIADD R13, R10, 0xfffffffd ;  /* 0xfffffffd0a0d7836 */ /* 0x000fe20000000000 */
[----:B------:R-:W3:Y:S01]  /*0800*/  LDCU UR10, c[0x0][0x390] ;  /* 0x00007200ff0a77ac */ /* 0x000ee20008000800 */
[----:B0-----:R-:W-:Y:S02]  /*0810*/  IMAD R9, R0, UR8, RZ ;  /* 0x0000000800097c24 */ /* 0x001fe4000f8e02ff */
[----:B------:R-:W-:Y:S01]  /*0820*/  VIADD R0, R10, 0xfffffffe ;  /* 0xfffffffe0a007836 */ /* 0x000fe20000000000 */
[----:B--2---:R-:W-:-:S02]  /*0830*/  UIADD3 UR8, UP0, UPT, UR4, -0x4, URZ ;  /* 0xfffffffc04087890 */ /* 0x004fc4000ff1e0ff */
[--C-:B------:R-:W-:Y:S01]  /*0840*/  SHF.R.S32.HI R8, RZ, 0x1f, R9.reuse ;  /* 0x0000001fff087819 */ /* 0x100fe20000011409 */
[----:B------:R-:W-:Y:S01]  /*0850*/  IMAD.IADD R7, R0, 0x1, R9 ;  /* 0x0000000100077824 */ /* 0x000fe200078e0209 */
[----:B------:R-:W-:Y:S01]  /*0860*/  IADD3 R3, P0, PT, R9, R10, RZ ;  /* 0x0000000a09037210 */ /* 0x000fe20007f1e0ff */
[----:B---3--:R-:W-:Y:S01]  /*0870*/  IMAD.U32 R16, RZ, RZ, UR10 ;  /* 0x0000000aff107e24 */ /* 0x008fe2000f8e00ff */
[----:B------:R-:W-:Y:S01]  /*0880*/  UIADD3.X UR9, UPT, UPT, UR5, -0x1, URZ, UP0, !UPT ;  /* 0xffffffff05097890 */ /* 0x000fe200087fe4ff */
[----:B-1----:R-:W-:-:S04]  /*0890*/  IMAD.WIDE R4, R7, 0x4, R4 ;  /* 0x0000000407047825 */ /* 0x002fc800078e0204 */
[----:B------:R-:W-:Y:S01]  /*08a0*/  IMAD.X R6, RZ, RZ, R8, P0 ;  /* 0x000000ffff067224 */ /* 0x000fe200000e0608 */
[----:B------:R-:W-:Y:S01]  /*08b0*/  LEA R2, P0, R3, UR4, 0x2 ;  /* 0x0000000403027c11 */ /* 0x000fe2000f8010ff */
[----:B------:R-:W-:Y:S01]  /*08c0*/  UIADD3 UR4, UP1, UPT, UR4, -0x8, URZ ;  /* 0xfffffff804047890 */ /* 0x000fe2000ff3e0ff */
[----:B------:R-:W-:Y:S02]  /*08d0*/  VIADD R12, R9, 0xfffffffe ;  /* 0xfffffffe090c7836 */ /* 0x000fe40000000000 */
[----:B------:R-:W-:Y:S01]  /*08e0*/  LEA.HI.X R3, R3, UR5, R6, 0x2, P0 ;  /* 0x0000000503037c11 */ /* 0x000fe200080f1406 */
[----:B------:R-:W-:-:S12]  /*08f0*/  UIADD3.X UR5, UPT, UPT, UR5, -0x1, URZ, UP1, !UPT ;  /* 0xffffffff05057890 */ /* 0x000fd80008ffe4ff */
.L_x_38:
[----:B0-----:R-:W0:Y:S01]  /*0900*/  LDCU UR10, c[0x0][0x390] ;  /* 0x00007200ff0a77ac */ /* 0x001e220008000800 */
[----:B------:R-:W-:Y:S01]  /*0910*/  ISETP.NE.AND P0, PT, R18, 0x1, PT ;  /* 0x000000011200780c */ /* 0x000fe20003f05270 */
[----:B0-----:R-:W-:-:S12]  /*0920*/  IMAD.U32 R15, RZ, RZ, UR10 ;  /* 0x0000000aff0f7e24 */ /* 0x001fd8000f8e00ff */
[----:B------:R-:W-:Y:S05]  /*0930*/  @!P0 BRA `(.L_x_22) ;  /* 0x0000000000908947 */ /* 0x000fea0003800000 */
        /* <DEDUP_REMOVED lines=9> */
.L_x_24:
[----:B------:R-:W-:Y:S05]  /*09d0*/  BSYNC.RECONVERGENT B0 ;  /* 0x0000000000007941 */ /* 0x000fea0003800200 */
.L_x_23:
[----:B------:R-:W-:Y:S01]  /*09e0*/  IMAD.MOV.U32 R15, RZ, RZ, R14 ;  /* 0x000000ffff0f7224 */ /* 0x000fe200078e000e */
[----:B------:R-:W-:Y:S06]  /*09f0*/  @!P1 BRA `(.L_x_22) ;  /* 0x0000000000609947 */ /* 0x000fec0003800000 */
        /* <DEDUP_REMOVED lines=9> */
.L_x_26:
[----:B------:R-:W-:Y:S05]  /*0a90*/  BSYNC.RECONVERGENT B0 ;  /* 0x0000000000007941 */ /* 0x000fea0003800200 */
.L_x_25:
[----:B------:R-:W-:Y:S01]  /*0aa0*/  IMAD.MOV.U32 R15, RZ, RZ, R0 ;  /* 0x000000ffff0f7224 */ /* 0x000fe200078e0000 */
[----:B------:R-:W-:Y:S06]  /*0ab0*/  @!P1 BRA `(.L_x_22) ;  /* 0x0000000000309947 */ /* 0x000fec0003800000 */
[----:B0-----:R-:W2:Y:S01]  /*0ac0*/  LDG.E R7, desc[UR6][R2.64+-0xc] ;  /* 0xfffff40602077981 */ /* 0x001ea2000c1e1900 */
[----:B------:R-:W-:Y:S01]  /*0ad0*/  BSSY.RECONVERGENT B0, `(.L_x_22) ;  /* 0x000000a000007945 */ /* 0x000fe20003800200 */
[----:B------:R-:W-:Y:S01]  /*0ae0*/  IMAD.MOV.U32 R15, RZ, RZ, R13 ;  /* 0x000000ffff0f7224 */ /* 0x000fe200078e000d */
[----:B--2---:R-:W-:-:S13]  /*0af0*/  ISETP.NE.AND P0, PT, R7, RZ, PT ;  /* 0x000000ff0700720c */ /* 0x004fda0003f05270 */
[----:B------:R-:W-:Y:S05]  /*0b00*/  @!P0 BRA `(.L_x_27) ;  /* 0x0000000000188947 */ /* 0x000fea0003800000 */
[----:B------:R-:W2:Y:S01]  /*0b10*/  LDG.E R6, desc[UR6][R4.64+-0x8] ;  /* 0xfffff80604067981 */ /* 0x000ea2000c1e1900 */
[----:B------:R-:W-:Y:S01]  /*0b20*/  IMAD.MOV.U32 R15, RZ, RZ, R13 ;  /* 0x000000ffff0f7224 */ /* 0x000fe200078e000d */
[----:B--2---:R-:W-:-:S13]  /*0b30*/  ISETP.NE.AND P0, PT, R6, RZ, PT ;  /* 0x000000ff0600720c */ /* 0x004fda0003f05270 */
[----:B------:R0:W-:Y:S01]  /*0b40*/  @!P0 STG.E desc[UR6][R4.64+-0x8], R7 ;  /* 0xfffff80704008986 */ /* 0x0001e2000c101906 */
[----:B------:R-:W-:-:S03]  /*0b50*/  @!P0 IMAD.MOV.U32 R15, RZ, RZ, R13 ;  /* 0x000000ffff0f8224 */ /* 0x000fc600078e000d */
[----:B------:R0:W-:Y:S04]  /*0b60*/  @!P0 STG.E desc[UR6][R2.64+-0xc], RZ ;  /* 0xfffff4ff02008986 */ /* 0x0001e8000c101906 */
.L_x_27:
[----:B------:R-:W-:Y:S05]  /*0b70*/  BSYNC.RECONVERGENT B0 ;  /* 0x0000000000007941 */ /* 0x000fea0003800200 */
.L_x_22:
[----:B------:R-:W-:-:S13]  /*0b80*/  ISETP.GE.U32.AND P0, PT, R0, 0x3, PT ;  /* 0x000000030000780c */ /* 0x000fda0003f06070 */
[----:B------:R-:W-:Y:S05]  /*0b90*/  @!P0 BRA `(.L_x_28) ;  /* 0x0000000000c88947 */ /* 0x000fea0003800000 */
[----:B------:R-:W-:Y:S01]  /*0ba0*/  BSSY.RECONVERGENT B0, `(.L_x_28) ;  /* 0x0000031000007945 */ /* 0x000fe20003800200 */
[----:B------:R-:W-:-:S07]  /*0bb0*/  IMAD.IADD R17, R12, 0x1, R15 ;  /* 0x000000010c117824 */ /* 0x000fce00078e020f */
.L_x_37:
[----:B0-----:R-:W-:-:S04]  /*0bc0*/  IADD3 R7, P0, PT, R9, R15, RZ ;  /* 0x0000000f09077210 */ /* 0x001fc80007f1e0ff */
[----:B------:R-:W-:Y:S02]  /*0bd0*/  LEA.HI.X.SX32 R10, R15, R8, 0x1, P0 ;  /* 0x000000080f0a7211 */ /* 0x000fe400000f0eff */
[----:B------:R-:W-:-:S04]  /*0be0*/  LEA R6, P0, R7, UR4, 0x2 ;  /* 0x0000000407067c11 */ /* 0x000fc8000f8010ff */
[----:B------:R-:W-:-:S05]  /*0bf0*/  LEA.HI.X R7, R7, UR5, R10, 0x2, P0 ;  /* 0x0000000507077c11 */ /* 0x000fca00080f140a */
[----:B------:R-:W2:Y:S01]  /*0c00*/  LDG.E R19, desc[UR6][R6.64+0x4] ;  /* 0x0000040606137981 */ /* 0x000ea2000c1e1900 */
[----:B------:R-:W-:Y:S01]  /*0c10*/  IMAD.U32 R10, RZ, RZ, UR8 ;  /* 0x00000008ff0a7e24 */ /* 0x000fe2000f8e00ff */
[----:B------:R-:W-:Y:S01]  /*0c20*/  BSSY.RECONVERGENT B1, `(.L_x_29) ;  /* 0x0000009000017945 */ /* 0x000fe20003800200 */
[----:B------:R-:W-:Y:S02]  /*0c30*/  IMAD.U32 R11, RZ, RZ, UR9 ;  /* 0x00000009ff0b7e24 */ /* 0x000fe4000f8e00ff */
[----:B------:R-:W-:Y:S01]  /*0c40*/  IMAD.WIDE R10, R17, 0x4, R10 ;  /* 0x00000004110a7825 */ /* 0x000fe200078e020a */
[----:B--2---:R-:W-:-:S13]  /*0c50*/  ISETP.NE.AND P0, PT, R19, RZ, PT ;  /* 0x000000ff1300720c */ /* 0x004fda0003f05270 */
[----:B------:R-:W-:Y:S05]  /*0c60*/  @!P0 BRA `(.L_x_30) ;  /* 0x0000000000108947 */ /* 0x000fea0003800000 */
[----:B------:R-:W2:Y:S02]  /*0c70*/  LDG.E R20, desc[UR6][R10.64+0x4] ;  /* 0x000004060a147981 */ /* 0x000ea4000c1e1900 */
[----:B--2---:R-:W-:-:S13]  /*0c80*/  ISETP.NE.AND P0, PT, R20, RZ, PT ;  /* 0x000000ff1400720c */ /* 0x004fda0003f05270 */
[----:B------:R0:W-:Y:S04]  /*0c90*/  @!P0 STG.E desc[UR6][R10.64+0x4], R19 ;  /* 0x000004130a008986 */ /* 0x0001e8000c101906 */
[----:B------:R0:W-:Y:S02]  /*0ca0*/  @!P0 STG.E desc[UR6][R6.64+0x4], RZ ;  /* 0x000004ff06008986 */ /* 0x0001e4000c101906 */
.L_x_30:
[----:B------:R-:W-:Y:S05]  /*0cb0*/  BSYNC.RECONVERGENT B1 ;  /* 0x0000000000017941 */ /* 0x000fea0003800200 */
.L_x_29:
        /* <DEDUP_REMOVED lines=8> */
.L_x_32:
[----:B------:R-:W-:Y:S05]  /*0d40*/  BSYNC.RECONVERGENT B1 ;  /* 0x0000000000017941 */ /* 0x000fea0003800200 */
.L_x_31:
        /* <DEDUP_REMOVED lines=8> */
.L_x_34:
[----:B------:R-:W-:Y:S05]  /*0dd0*/  BSYNC.RECONVERGENT B1 ;  /* 0x0000000000017941 */ /* 0x000fea0003800200 */
.L_x_33:
[----:B0-----:R-:W2:Y:S01]  /*0de0*/  LDG.E R19, desc[UR6][R6.64+-0x8] ;  /* 0xfffff80606137981 */ /* 0x001ea2000c1e1900 */
[----:B------:R-:W-:Y:S01]  /*0df0*/  BSSY.RECONVERGENT B1, `(.L_x_35) ;  /* 0x0000009000017945 */ /* 0x000fe20003800200 */
[C---:B------:R-:W-:Y:S01]  /*0e00*/  ISETP.GT.AND P1, PT, R15.reuse, 0x5, PT ;  /* 0x000000050f00780c */ /* 0x040fe20003f24270 */
[----:B------:R-:W-:Y:S01]  /*0e10*/  VIADD R15, R15, 0xfffffffc ;  /* 0xfffffffc0f0f7836 */ /* 0x000fe20000000000 */
[----:B--2---:R-:W-:-:S13]  /*0e20*/  ISETP.NE.AND P0, PT, R19, RZ, PT ;  /* 0x000000ff1300720c */ /* 0x004fda0003f05270 */
[----:B------:R-:W-:Y:S05]  /*0e30*/  @!P0 BRA `(.L_x_36) ;  /* 0x0000000000108947 */ /* 0x000fea0003800000 */
[----:B------:R-:W2:Y:S02]  /*0e40*/  LDG.E R20, desc[UR6][R10.64+-0x8] ;  /* 0xfffff8060a147981 */ /* 0x000ea4000c1e1900 */
[----:B--2---:R-:W-:-:S13]  /*0e50*/  ISETP.NE.AND P0, PT, R20, RZ, PT ;  /* 0x000000ff1400720c */ /* 0x004fda0003f05270 */
[----:B------:R0:W-:Y:S04]  /*0e60*/  @!P0 STG.E desc[UR6][R10.64+-0x8], R19 ;  /* 0xfffff8130a008986 */ /* 0x0001e8000c101906 */
[----:B------:R0:W-:Y:S02]  /*0e70*/  @!P0 STG.E desc[UR6][R6.64+-0x8], RZ ;  /* 0xfffff8ff06008986 */ /* 0x0001e4000c101906 */
.L_x_36:
[----:B------:R-:W-:Y:S05]  /*0e80*/  BSYNC.RECONVERGENT B1 ;  /* 0x0000000000017941 */ /* 0x000fea0003800200 */
.L_x_35:
[----:B------:R-:W-:Y:S01]  /*0e90*/  VIADD R17, R17, 0xfffffffc ;  /* 0xfffffffc11117836 */ /* 0x000fe20000000000 */
[----:B------:R-:W-:Y:S06]  /*0ea0*/  @P1 BRA `(.L_x_37) ;  /* 0xfffffffc00441947 */ /* 0x000fec000383ffff */
[----:B------:R-:W-:Y:S05]  /*0eb0*/  BSYNC.RECONVERGENT B0 ;  /* 0x0000000000007941 */ /* 0x000fea0003800200 */
.L_x_28:
[----:B------:R-:W-:-:S13]  /*0ec0*/  ISETP.GE.AND P0, PT, R16, 0x3, PT ;  /* 0x000000031000780c */ /* 0x000fda0003f06270 */
[----:B------:R-:W-:Y:S05]  /*0ed0*/  @!P0 EXIT ;  /* 0x000000000000894d */ /* 0x000fea0003800000 */
[----:B------:R-:W-:Y:S01]  /*0ee0*/  VIADD R16, R16, 0xffffffff ;  /* 0xffffffff10107836 */ /* 0x000fe20000000000 */
[----:B------:R-:W-:Y:S06]  /*0ef0*/  BRA `(.L_x_38) ;  /* 0xfffffff800807947 */ /* 0x000fec000383ffff */
.L_x_0:
[----:B------:R-:W-:-:S13]  /*0f00*/  ISETP.NE.AND P0, PT, R2, 0x73, PT ;  /* 0x000000730200780c */ /* 0x000fda0003f05270 */
[----:B------:R-:W-:Y:S05]  /*0f10*/  @!P0 BRA `(.L_x_39) ;  /* 0x0000000400e08947 */ /* 0x000fea0003800000 */
[----:B------:R-:W-:-:S13]  /*0f20*/  ISETP.NE.AND P0, PT, R2, 0x77, PT ;  /* 0x000000770200780c */ /* 0x000fda0003f05270 */
[----:B------:R-:W-:Y:S05]  /*0f30*/  @P0 EXIT ;  /* 0x000000000000094d */ /* 0x000fea0003800000 */
[----:B------:R-:W0:Y:S02]  /*0f40*/  LDC R22, c[0x0][0x38c] ;  /* 0x0000e300ff167b82 */ /* 0x000e240000000800 */
[----:B0-----:R-:W-:-:S13]  /*0f50*/  ISETP.GE.AND P0, PT, R22, 0x2, PT ;  /* 0x000000021600780c */ /* 0x001fda0003f06270 */
[----:B------:R-:W-:Y:S05]  /*0f60*/  @!P0 EXIT ;  /* 0x000000000000894d */ /* 0x000fea0003800000 */
[----:B------:R-:W0:Y:S01]  /*0f70*/  LDC.64 R2, c[0x0][0x380] ;  /* 0x0000e000ff027b82 */ /* 0x000e220000000a00 */
[C---:B------:R-:W-:Y:S01]  /*0f80*/  VIADD R21, R22.reuse, 0xffffffff ;  /* 0xffffffff16157836 */ /* 0x040fe20000000000 */
[----:B------:R-:W1:Y:S01]  /*0f90*/  LDCU UR4, c[0x0][0x38c] ;  /* 0x00007180ff0477ac */ /* 0x000e620008000800 */
[C---:B------:R-:W-:Y:S01]  /*0fa0*/  VIADD R20, R22.reuse, 0xfffffffe ;  /* 0xfffffffe16147836 */ /* 0x040fe20000000000 */
[----:B------:R-:W-:Y:S01]  /*0fb0*/  LOP3.LUT R24, R22, 0x3, RZ, 0xc0, !PT ;  /* 0x0000000316187812 */ /* 0x000fe200078ec0ff */
[CC--:B------:R-:W-:Y:S02]  /*0fc0*/  IMAD R5, R21.reuse, R22.reuse, -R22 ;  /* 0x0000001615057224 */ /* 0x0c0fe400078e0a16 */
[----:B------:R-:W-:Y:S02]  /*0fd0*/  IMAD R9, R21, R22, R0 ;  /* 0x0000001615097224 */ /* 0x000fe400078e0200 */
[----:B------:R-:W-:Y:S02]  /*0fe0*/  IMAD.IADD R11, R5, 0x1, -R22 ;  /* 0x00000001050b7824 */ /* 0x000fe400078e0a16 */
[----:B------:R-:W-:-:S02]  /*0ff0*/  IMAD.IADD R7, R0, 0x1, R5 ;  /* 0x0000000100077824 */ /* 0x000fc400078e0205 */
[C-C-:B------:R-:W-:Y:S01]  /*1000*/  IMAD.IADD R5, R0.reuse, 0x1, R11.reuse ;  /* 0x0000000100057824 */ /* 0x140fe200078e020b */
[----:B------:R-:W-:Y:S01]  /*1010*/  IADD3 R11, PT, PT, R0, -R22, R11 ;  /* 0x80000016000b7210 */ /* 0x000fe20007ffe00b */
[----:B------:R-:W-:Y:S02]  /*1020*/  VIADD R22, R22, 0xfffffffd ;  /* 0xfffffffd16167836 */ /* 0x000fe40000000000 */
[----:B-1----:R-:W-:Y:S02]  /*1030*/  IMAD.U32 R26, RZ, RZ, UR4 ;  /* 0x00000004ff1a7e24 */ /* 0x002fe4000f8e00ff */
[----:B0-----:R-:W-:-:S04]  /*1040*/  IMAD.WIDE.U32 R8, R9, 0x4, R2 ;  /* 0x0000000409087825 */ /* 0x001fc800078e0002 */
[----:B------:R-:W-:-:S04]  /*1050*/  IMAD.WIDE.U32 R6, R7, 0x4, R2 ;  /* 0x0000000407067825 */ /* 0x000fc800078e0002 */
[----:B------:R-:W-:-:S04]  /*1060*/  IMAD.WIDE R4, R5, 0x4, R2 ;  /* 0x0000000405047825 */ /* 0x000fc800078e0202 */
[----:B------:R-:W-:-:S07]  /*1070*/  IMAD.WIDE R2, R11, 0x4, R2 ;  /* 0x000000040b027825 */ /* 0x000fce00078e0202 */
.L_x_52:
[----:B0-----:R-:W0:Y:S01]  /*1080*/  LDCU UR4, c[0x0][0x38c] ;  /* 0x00007180ff0477ac */ /* 0x001e220008000800 */
[----:B------:R-:W-:Y:S01]  /*1090*/  ISETP.NE.AND P0, PT, R24, 0x1, PT ;  /* 0x000000011800780c */ /* 0x000fe20003f05270 */
[----:B0-----:R-:W-:-:S12]  /*10a0*/  IMAD.U32 R23, RZ, RZ, UR4 ;  /* 0x00000004ff177e24 */ /* 0x001fd8000f8e00ff */
[----:B-1----:R-:W-:Y:S05]  /*10b0*/  @!P0 BRA `(.L_x_40) ;  /* 0x0000000000908947 */ /* 0x002fea0003800000 */
        /* <DEDUP_REMOVED lines=9> */
.L_x_42:
[----:B------:R-:W-:Y:S05]  /*1150*/  BSYNC.RECONVERGENT B0 ;  /* 0x0000000000007941 */ /* 0x000fea0003800200 */
.L_x_41:
        /* <DEDUP_REMOVED lines=11> */
.L_x_44:
[----:B------:R-:W-:Y:S05]  /*1210*/  BSYNC.RECONVERGENT B0 ;  /* 0x0000000000007941 */ /* 0x000fea0003800200 */
.L_x_43:
        /* <DEDUP_REMOVED lines=13> */
.L_x_45:
[----:B------:R-:W-:Y:S05]  /*12f0*/  BSYNC.RECONVERGENT B0 ;  /* 0x0000000000007941 */ /* 0x000fea0003800200 */
.L_x_40:
[----:B------:R-:W-:-:S13]  /*1300*/  ISETP.GE.U32.AND P0, PT, R20, 0x3, PT ;  /* 0x000000031400780c */ /* 0x000fda0003f06070 */
[----:B------:R-:W-:Y:S05]  /*1310*/  @!P0 BRA `(.L_x_46) ;  /* 0x0000000000d08947 */ /* 0x000fea0003800000 */
[----:B------:R-:W-:Y:S01]  /*1320*/  BSSY.RECONVERGENT B0, `(.L_x_46) ;  /* 0x0000033000007945 */ /* 0x000fe20003800200 */
.L_x_51:
[----:B-1----:R-:W1:Y:S01]  /*1330*/  LDC R25, c[0x0][0x38c] ;  /* 0x0000e300ff197b82 */ /* 0x002e620000000800 */
[----:B0-----:R-:W-:-:S07]  /*1340*/  VIADD R12, R23, 0xffffffff ;  /* 0xffffffff170c7836 */ /* 0x001fce0000000000 */
[----:B0-----:R-:W0:Y:S01]  /*1350*/  LDC.64 R10, c[0x0][0x380] ;  /* 0x0000e000ff0a7b82 */ /* 0x001e220000000a00 */
[CC--:B-1----:R-:W-:Y:S02]  /*1360*/  IMAD R27, R12.reuse, R25.reuse, -R25 ;  /* 0x000000190c1b7224 */ /* 0x0c2fe400078e0a19 */
[----:B------:R-:W-:Y:S02]  /*1370*/  IMAD R19, R12, R25, R0 ;  /* 0x000000190c137224 */ /* 0x000fe400078e0200 */
[----:B------:R-:W-:-:S04]  /*1380*/  IMAD.IADD R15, R0, 0x1, R27 ;  /* 0x00000001000f7824 */ /* 0x000fc800078e021b */
[----:B0-----:R-:W-:-:S04]  /*1390*/  IMAD.WIDE R14, R15, 0x4, R10 ;  /* 0x000000040f0e7825 */ /* 0x001fc800078e020a */
[----:B------:R-:W-:Y:S01]  /*13a0*/  IMAD.WIDE R18, R19, 0x4, R10 ;  /* 0x0000000413127825 */ /* 0x000fe200078e020a */
[----:B------:R-:W2:Y:S04]  /*13b0*/  LDG.E R16, desc[UR6][R14.64] ;  /* 0x000000060e107981 */ /* 0x000ea8000c1e1900 */
[----:B------:R-:W3:Y:S01]  /*13c0*/  LDG.E R29, desc[UR6][R18.64] ;  /* 0x00000006121d7981 */ /* 0x000ee2000c1e1900 */
[----:B------:R-:W-:-:S04]  /*13d0*/  IMAD.IADD R27, R27, 0x1, -R25 ;  /* 0x000000011b1b7824 */ /* 0x000fc800078e0a19 */
[----:B------:R-:W-:-:S04]  /*13e0*/  IMAD.IADD R13, R0, 0x1, R27 ;  /* 0x00000001000d7824 */ /* 0x000fc800078e021b */
[----:B------:R-:W-:Y:S01]  /*13f0*/  IMAD.WIDE R12, R13, 0x4, R10 ;  /* 0x000000040d0c7825 */ /* 0x000fe200078e020a */
[----:B--2---:R-:W-:-:S04]  /*1400*/  ISETP.NE.AND P0, PT, R16, RZ, PT ;  /* 0x000000ff1000720c */ /* 0x004fc80003f05270 */
[----:B---3--:R-:W-:-:S13]  /*1410*/  ISETP.EQ.OR P0, PT, R29, RZ, P0 ;  /* 0x000000ff1d00720c */ /* 0x008fda0000702670 */
[----:B------:R-:W-:Y:S04]  /*1420*/  @!P0 STG.E desc[UR6][R14.64], R29 ;  /* 0x0000001d0e008986 */ /* 0x000fe8000c101906 */
[----:B------:R-:W-:Y:S04]  /*1430*/  @!P0 STG.E desc[UR6][R18.64], RZ ;  /* 0x000000ff12008986 */ /* 0x000fe8000c101906 */
[----:B------:R-:W2:Y:S04]  /*1440*/  LDG.E R28, desc[UR6][R12.64] ;  /* 0x000000060c1c7981 */ /* 0x000ea8000c1e1900 */
[----:B------:R-:W3:Y:S01]  /*1450*/  @!P0 LDG.E R16, desc[UR6][R14.64] ;  /* 0x000000060e108981 */ /* 0x000ee2000c1e1900 */
[----:B------:R-:W-:-:S02]  /*1460*/  IADD3 R17, PT, PT, R0, -R25, R27 ;  /* 0x8000001900117210 */ /* 0x000fc40007ffe01b */
[----:B--2---:R-:W-:-:S04]  /*1470*/  ISETP.NE.AND P0, PT, R28, RZ, PT ;  /* 0x000000ff1c00720c */ /* 0x004fc80003f05270 */
[----:B---3--:R-:W-:-:S13]  /*1480*/  ISETP.EQ.OR P0, PT, R16, RZ, P0 ;  /* 0x000000ff1000720c */ /* 0x008fda0000702670 */
[----:B------:R0:W-:Y:S04]  /*1490*/  @!P0 STG.E desc[UR6][R12.64], R16 ;  /* 0x000000100c008986 */ /* 0x0001e8000c101906 */
[----:B------:R1:W-:Y:S04]  /*14a0*/  @!P0 STG.E desc[UR6][R14.64], RZ ;  /* 0x000000ff0e008986 */ /* 0x0003e8000c101906 */
[----:B------:R-:W2:Y:S01]  /*14b0*/  @!P0 LDG.E R28, desc[UR6][R12.64] ;  /* 0x000000060c1c8981 */ /* 0x000ea2000c1e1900 */
[----:B0-----:R-:W-:-:S05]  /*14c0*/  IMAD.WIDE R16, R17, 0x4, R10 ;  /* 0x0000000411107825 */ /* 0x001fca00078e020a */
[----:B------:R-:W3:Y:S01]  /*14d0*/  LDG.E R18, desc[UR6][R16.64] ;  /* 0x0000000610127981 */ /* 0x000ee2000c1e1900 */
[----:B------:R-:W-:Y:S01]  /*14e0*/  BSSY.RECONVERGENT B1, `(.L_x_47) ;  /* 0x0000007000017945 */ /* 0x000fe20003800200 */
[----:B---3--:R-:W-:-:S04]  /*14f0*/  ISETP.NE.AND P0, PT, R18, RZ, PT ;  /* 0x000000ff1200720c */ /* 0x008fc80003f05270 */
[----:B--2---:R-:W-:-:S13]  /*1500*/  ISETP.EQ.OR P0, PT, R28, RZ, P0 ;  /* 0x000000ff1c00720c */ /* 0x004fda0000702670 */
[----:B-1----:R-:W-:Y:S05]  /*1510*/  @P0 BRA `(.L_x_48) ;  /* 0x00000000000c0947 */ /* 0x002fea0003800000 */
[----:B------:R0:W-:Y:S04]  /*1520*/  STG.E desc[UR6][R16.64], R28 ;  /* 0x0000001c10007986 */ /* 0x0001e8000c101906 */
[----:B------:R0:W-:Y:S04]  /*1530*/  STG.E desc[UR6][R12.64], RZ ;  /* 0x000000ff0c007986 */ /* 0x0001e8000c101906 */
[----:B------:R0:W5:Y:S02]  /*1540*/  LDG.E R18, desc[UR6][R16.64] ;  /* 0x0000000610127981 */ /* 0x000164000c1e1900 */
.L_x_48:
[----:B------:R-:W-:Y:S05]  /*1550*/  BSYNC.RECONVERGENT B1 ;  /* 0x0000000000017941 */ /* 0x000fea0003800200 */
.L_x_47:
[----:B-----5:R-:W-:Y:S01]  /*1560*/  ISETP.NE.AND P0, PT, R18, RZ, PT ;  /* 0x000000ff1200720c */ /* 0x020fe20003f05270 */
[----:B------:R-:W-:Y:S01]  /*1570*/  BSSY.RECONVERGENT B1, `(.L_x_49) ;  /* 0x000000c000017945 */ /* 0x000fe20003800200 */
[C---:B------:R-:W-:Y:S01]  /*1580*/  ISETP.GT.AND P1, PT, R23.reuse, 0x5, PT ;  /* 0x000000051700780c */ /* 0x040fe20003f24270 */
[----:B------:R-:W-:-:S10]  /*1590*/  VIADD R23, R23, 0xfffffffc ;  /* 0xfffffffc17177836 */ /* 0x000fd40000000000 */
[----:B------:R-:W-:Y:S05]  /*15a0*/  @!P0 BRA `(.L_x_50) ;  /* 0x0000000000208947 */ /* 0x000fea0003800000 */
[----:B0-----:R-:W-:-:S04]  /*15b0*/  IMAD.MOV R12, RZ, RZ, -R25 ;  /* 0x000000ffff0c7224 */ /* 0x001fc800078e0a19 */
[----:B------:R-:W-:-:S04]  /*15c0*/  IMAD R27, R12, 0x2, R27 ;  /* 0x000000020c1b7824 */ /* 0x000fc800078e021b */
[----:B------:R-:W-:-:S04]  /*15d0*/  IMAD.IADD R27, R0, 0x1, R27 ;  /* 0x00000001001b7824 */ /* 0x000fc800078e021b */
[----:B------:R-:W-:-:S05]  /*15e0*/  IMAD.WIDE R10, R27, 0x4, R10 ;  /* 0x000000041b0a7825 */ /* 0x000fca00078e020a */
[----:B------:R-:W2:Y:S02]  /*15f0*/  LDG.E R12, desc[UR6][R10.64] ;  /* 0x000000060a0c7981 */ /* 0x000ea4000c1e1900 */
[----:B--2---:R-:W-:-:S13]  /*1600*/  ISETP.NE.AND P0, PT, R12, RZ, PT ;  /* 0x000000ff0c00720c */ /* 0x004fda0003f05270 */
[----:B------:R1:W-:Y:S04]  /*1610*/  @!P0 STG.E desc[UR6][R10.64], R18 ;  /* 0x000000120a008986 */ /* 0x0003e8000c101906 */
[----:B------:R1:W-:Y:S02]  /*1620*/  @!P0 STG.E desc[UR6][R16.64], RZ ;  /* 0x000000ff10008986 */ /* 0x0003e4000c101906 */
.L_x_50:
[----:B------:R-:W-:Y:S05]  /*1630*/  BSYNC.RECONVERGENT B1 ;  /* 0x0000000000017941 */ /* 0x000fea0003800200 */
.L_x_49:
[----:B------:R-:W-:Y:S05]  /*1640*/  @P1 BRA `(.L_x_51) ;  /* 0xfffffffc00381947 */ /* 0x000fea000383ffff */
[----:B------:R-:W-:Y:S05]  /*1650*/  BSYNC.RECONVERGENT B0 ;  /* 0x0000000000007941 */ /* 0x000fea0003800200 */
.L_x_46:
[----:B------:R-:W-:-:S13]  /*1660*/  ISETP.GE.AND P0, PT, R26, 0x3, PT ;  /* 0x000000031a00780c */ /* 0x000fda0003f06270 */
[----:B------:R-:W-:Y:S05]  /*1670*/  @!P0 EXIT ;  /* 0x000000000000894d */ /* 0x000fea0003800000 */
[----:B------:R-:W-:Y:S01]  /*1680*/  VIADD R26, R26, 0xffffffff ;  /* 0xffffffff1a1a7836 */ /* 0x000fe20000000000 */
[----:B------:R-:W-:Y:S06]  /*1690*/  BRA `(.L_x_52) ;  /* 0xfffffff800787947 */ /* 0x000fec000383ffff */
.L_x_39:
[----:B------:R-:W0:Y:S02]  /*16a0*/  LDC R2, c[0x0][0x38c] ;  /* 0x0000e300ff027b82 */ /* 0x000e240000000800 */
[----:B0-----:R-:W-:-:S13]  /*16b0*/  ISETP.GE.AND P0, PT, R2, 0x2, PT ;  /* 0x000000020200780c */ /* 0x001fda0003f06270 */
[----:B------:R-:W-:Y:S05]  /*16c0*/  @!P0 EXIT ;  /* 0x000000000000894d */ /* 0x000fea0003800000 */
[C---:B------:R-:W-:Y:S01]  /*16d0*/  VIADD R3, R2.reuse, 0xfffffffe ;  /* 0xfffffffe02037836 */ /* 0x040fe20000000000 */
[----:B------:R-:W-:Y:S01]  /*16e0*/  UMOV UR4, URZ ;  /* 0x000000ff00047c82 */ /* 0x000fe20008000000 */
[----:B------:R-:W-:-:S03]  /*16f0*/  VIADD R2, R2, 0xffffffff ;  /* 0xffffffff02027836 */ /* 0x000fc60000000000 */
[----:B------:R-:W-:Y:S02]  /*1700*/  ISETP.GE.U32.AND P1, PT, R3, 0x3, PT ;  /* 0x000000030300780c */ /* 0x000fe40003f26070 */
[C---:B------:R-:W-:Y:S02]  /*1710*/  LOP3.LUT R14, R2.reuse, 0x3, RZ, 0xc0, !PT ;  /* 0x00000003020e7812 */ /* 0x040fe400078ec0ff */
[----:B------:R-:W-:-:S09]  /*1720*/  LOP3.LUT R2, R2, 0xfffffffc, RZ, 0xc0, !PT ;  /* 0xfffffffc02027812 */ /* 0x000fd200078ec0ff */
.L_x_63:
[----:B------:R-:W-:Y:S01]  /*1730*/  IMAD.MOV.U32 R3, RZ, RZ, RZ ;  /* 0x000000ffff037224 */ /* 0x000fe200078e00ff */
[----:B01----:R-:W-:Y:S06]  /*1740*/  @!P1 BRA `(.L_x_53) ;  /* 0x0000000000b09947 */ /* 0x003fec0003800000 */
[----:B------:R-:W0:Y:S01]  /*1750*/  LDC R18, c[0x0][0x38c] ;  /* 0x0000e300ff127b82 */ /* 0x000e220000000800 */
[----:B------:R-:W-:-:S07]  /*1760*/  UMOV UR5, URZ ;  /* 0x000000ff00057c82 */ /* 0x000fce0008000000 */
[----:B------:R-:W1:Y:S02]  /*1770*/  LDC.64 R4, c[0x0][0x380] ;  /* 0x0000e000ff047b82 */ /* 0x000e640000000a00 */
.L_x_56:
[----:B0-----:R-:W-:-:S04]  /*1780*/  IMAD R13, R18, UR5, R0 ;  /* 0x00000005120d7c24 */ /* 0x001fc8000f8e0200 */
[C---:B-1----:R-:W-:Y:S02]  /*1790*/  IMAD.IADD R7, R13.reuse, 0x1, R18 ;  /* 0x000000010d077824 */ /* 0x042fe400078e0212 */
[----:B-1----:R-:W-:-:S04]  /*17a0*/  IMAD.WIDE.U32 R12, R13, 0x4, R4 ;  /* 0x000000040d0c7825 */ /* 0x002fc800078e0004 */
[C---:B------:R-:W-:Y:S01]  /*17b0*/  IMAD.WIDE.U32 R8, R7.reuse, 0x4, R4 ;  /* 0x0000000407087825 */ /* 0x040fe200078e0004 */
[----:B------:R-:W2:Y:S04]  /*17c0*/  LDG.E R17, desc[UR6][R12.64] ;  /* 0x000000060c117981 */ /* 0x000ea8000c1e1900 */
[----:B------:R-:W3:Y:S01]  /*17d0*/  LDG.E R3, desc[UR6][R8.64] ;  /* 0x0000000608037981 */ /* 0x000ee2000c1e1900 */
[----:B------:R-:W-:-:S04]  /*17e0*/  IMAD.IADD R19, R7, 0x1, R18 ;  /* 0x0000000107137824 */ /* 0x000fc800078e0212 */
[----:B------:R-:W-:Y:S01]  /*17f0*/  IMAD.WIDE.U32 R6, R19, 0x4, R4 ;  /* 0x0000000413067825 */ /* 0x000fe200078e0004 */
[----:B---3--:R-:W-:-:S04]  /*1800*/  ISETP.NE.AND P0, PT, R3, RZ, PT ;  /* 0x000000ff0300720c */ /* 0x008fc80003f05270 */
[----:B--2---:R-:W-:-:S13]  /*1810*/  ISETP.EQ.OR P0, PT, R17, RZ, P0 ;  /* 0x000000ff1100720c */ /* 0x004fda0000702670 */
[----:B------:R0:W-:Y:S04]  /*1820*/  @!P0 STG.E desc[UR6][R8.64], R17 ;  /* 0x0000001108008986 */ /* 0x0001e8000c101906 */
[----:B------:R0:W-:Y:S04]  /*1830*/  @!P0 STG.E desc[UR6][R12.64], RZ ;  /* 0x000000ff0c008986 */ /* 0x0001e8000c101906 */
[----:B------:R-:W2:Y:S01]  /*1840*/  LDG.E R15, desc[UR6][R6.64] ;  /* 0x00000006060f7981 */ /* 0x000ea2000c1e1900 */
[----:B------:R-:W-:Y:S02]  /*1850*/  @!P0 IMAD.MOV.U32 R3, RZ, RZ, R17 ;  /* 0x000000ffff038224 */ /* 0x000fe400078e0011 */
[----:B------:R-:W-:-:S04]  /*1860*/  IMAD.IADD R11, R19, 0x1, R18 ;  /* 0x00000001130b7824 */ /* 0x000fc800078e0212 */
[----:B------:R-:W-:Y:S01]  /*1870*/  IMAD.WIDE.U32 R10, R11, 0x4, R4 ;  /* 0x000000040b0a7825 */ /* 0x000fe200078e0004 */
[----:B--2---:R-:W-:-:S04]  /*1880*/  ISETP.NE.AND P0, PT, R15, RZ, PT ;  /* 0x000000ff0f00720c */ /* 0x004fc80003f05270 */
[----:B------:R-:W-:-:S13]  /*1890*/  ISETP.EQ.OR P0, PT, R3, RZ, P0 ;  /* 0x000000ff0300720c */ /* 0x000fda0000702670 */
[----:B------:R0:W-:Y:S04]  /*18a0*/  @!P0 STG.E desc[UR6][R6.64], R3 ;  /* 0x0000000306008986 */ /* 0x0001e8000c101906 */
[----:B------:R0:W-:Y:S04]  /*18b0*/  @!P0 STG.E desc[UR6][R8.64], RZ ;  /* 0x000000ff08008986 */ /* 0x0001e8000c101906 */
[----:B------:R-:W2:Y:S01]  /*18c0*/  LDG.E R16, desc[UR6][R10.64] ;  /* 0x000000060a107981 */ /* 0x000ea2000c1e1900 */
[----:B------:R-:W-:Y:S01]  /*18d0*/  @!P0 IMAD.MOV.U32 R15, RZ, RZ, R3 ;  /* 0x000000ffff0f8224 */ /* 0x000fe200078e0003 */
[----:B------:R-:W-:Y:S01]  /*18e0*/  UIADD3 UR5, UPT, UPT, UR5, 0x4, URZ ;  /* 0x0000000405057890 */ /* 0x000fe2000fffe0ff */
[----:B------:R-:W-:Y:S01]  /*18f0*/  BSSY.RECONVERGENT B0, `(.L_x_54) ;  /* 0x000000f000007945 */ /* 0x000fe20003800200 */
[----:B--2---:R-:W-:-:S04]  /*1900*/  ISETP.NE.AND P0, PT, R16, RZ, PT ;  /* 0x000000ff1000720c */ /* 0x004fc80003f05270 */
[----:B------:R-:W-:-:S13]  /*1910*/  ISETP.EQ.OR P0, PT, R15, RZ, P0 ;  /* 0x000000ff0f00720c */ /* 0x000fda0000702670 */
[----:B------:R-:W-:-:S05]  /*1920*/  @!P0 IMAD.MOV.U32 R16, RZ, RZ, R15 ;  /* 0x000000ffff108224 */ /* 0x000fca00078e000f */
[----:B------:R-:W-:Y:S01]  /*1930*/  ISETP.NE.AND P2, PT, R16, RZ, PT ;  /* 0x000000ff1000720c */ /* 0x000fe20003f45270 */
[----:B------:R0:W-:Y:S04]  /*1940*/  @!P0 STG.E desc[UR6][R10.64], R15 ;  /* 0x0000000f0a008986 */ /* 0x0001e8000c101906 */
[----:B------:R0:W-:Y:S01]  /*1950*/  @!P0 STG.E desc[UR6][R6.64], RZ ;  /* 0x000000ff06008986 */ /* 0x0001e2000c101906 */
[----:B------:R-:W-:-:S07]  /*1960*/  ISETP.NE.AND P0, PT, R2, UR5, PT ;  /* 0x0000000502007c0c */ /* 0x000fce000bf05270 */
[----:B------:R-:W-:Y:S06]  /*1970*/  @!P2 BRA `(.L_x_55) ;  /* 0x000000000018a947 */ /* 0x000fec0003800000 */
[----:B0-----:R-:W-:-:S04]  /*1980*/  IMAD R7, R18, 0x2, R19 ;  /* 0x0000000212077824 */ /* 0x001fc800078e0213 */
[----:B------:R-:W-:-:S05]  /*1990*/  IMAD.WIDE.U32 R6, R7, 0x4, R4 ;  /* 0x0000000407067825 */ /* 0x000fca00078e0004 */
[----:B------:R-:W2:Y:S02]  /*19a0*/  LDG.E R3, desc[UR6][R6.64] ;  /* 0x0000000606037981 */ /* 0x000ea4000c1e1900 */
[----:B--2---:R-:W-:-:S13]  /*19b0*/  ISETP.NE.AND P2, PT, R3, RZ, PT ;  /* 0x000000ff0300720c */ /* 0x004fda0003f45270 */
[----:B------:R1:W-:Y:S04]  /*19c0*/  @!P2 STG.E desc[UR6][R6.64], R16 ;  /* 0x000000100600a986 */ /* 0x0003e8000c101906 */
[----:B------:R1:W-:Y:S02]  /*19d0*/  @!P2 STG.E desc[UR6][R10.64], RZ ;  /* 0x000000ff0a00a986 */ /* 0x0003e4000c101906 */
.L_x_55:
[----:B------:R-:W-:Y:S05]  /*19e0*/  BSYNC.RECONVERGENT B0 ;  /* 0x0000000000007941 */ /* 0x000fea0003800200 */
.L_x_54:
[----:B------:R-:W-:Y:S05]  /*19f0*/  @P0 BRA `(.L_x_56) ;  /* 0xfffffffc00600947 */ /* 0x000fea000383ffff */
[----:B0-----:R-:W-:-:S07]  /*1a00*/  IMAD.MOV.U32 R3, RZ, RZ, R2 ;  /* 0x000000ffff037224 */ /* 0x001fce00078e0002 */
.L_x_53:
[----:B------:R-:W-:-:S13]  /*1a10*/  ISETP.NE.AND P0, PT, R14, RZ, PT ;  /* 0x000000ff0e00720c */ /* 0x000fda0003f05270 */
[----:B------:R-:W-:Y:S05]  /*1a20*/  @!P0 BRA `(.L_x_57) ;  /* 0x0000000000a48947 */ /* 0x000fea0003800000 */
[----:B-1----:R-:W0:Y:S08]  /*1a30*/  LDC R10, c[0x0][0x38c] ;  /* 0x0000e300ff0a7b82 */ /* 0x002e300000000800 */
[----:B------:R-:W1:Y:S01]  /*1a40*/  LDC.64 R4, c[0x0][0x380] ;  /* 0x0000e000ff047b82 */ /* 0x000e620000000a00 */
[----:B0-----:R-:W-:-:S04]  /*1a50*/  IMAD R3, R3, R10, R0 ;  /* 0x0000000a03037224 */ /* 0x001fc800078e0200 */
[----:B-1----:R-:W-:-:S05]  /*1a60*/  IMAD.WIDE.U32 R6, R3, 0x4, R4 ;  /* 0x0000000403067825 */ /* 0x002fca00078e0004 */
[----:B------:R-:W2:Y:S01]  /*1a70*/  LDG.E R11, desc[UR6][R6.64] ;  /* 0x00000006060b7981 */ /* 0x000ea2000c1e1900 */
[----:B------:R-:W-:Y:S01]  /*1a80*/  IMAD.IADD R3, R3, 0x1, R10 ;  /* 0x0000000103037824 */ /* 0x000fe200078e020a */
[----:B------:R-:W-:Y:S01]  /*1a90*/  BSSY.RECONVERGENT B0, `(.L_x_58) ;  /* 0x0000009000007945 */ /* 0x000fe20003800200 */
[----:B------:R-:W-:Y:S02]  /*1aa0*/  ISETP.NE.AND P0, PT, R14, 0x1, PT ;  /* 0x000000010e00780c */ /* 0x000fe40003f05270 */
[----:B------:R-:W-:Y:S01]  /*1ab0*/  IMAD.WIDE.U32 R8, R3, 0x4, R4 ;  /* 0x0000000403087825 */ /* 0x000fe200078e0004 */
[----:B--2---:R-:W-:-:S13]  /*1ac0*/  ISETP.NE.AND P2, PT, R11, RZ, PT ;  /* 0x000000ff0b00720c */ /* 0x004fda0003f45270 */
[----:B------:R-:W-:Y:S05]  /*1ad0*/  @!P2 BRA `(.L_x_59) ;  /* 0x000000000010a947 */ /* 0x000fea0003800000 */
[----:B------:R-:W2:Y:S02]  /*1ae0*/  LDG.E R12, desc[UR6][R8.64] ;  /* 0x00000006080c7981 */ /* 0x000ea4000c1e1900 */
[----:B--2---:R-:W-:-:S13]  /*1af0*/  ISETP.NE.AND P2, PT, R12, RZ, PT ;  /* 0x000000ff0c00720c */ /* 0x004fda0003f45270 */
[----:B------:R0:W-:Y:S04]  /*1b00*/  @!P2 STG.E desc[UR6][R8.64], R11 ;  /* 0x0000000b0800a986 */ /* 0x0001e8000c101906 */
[----:B------:R0:W-:Y:S02]  /*1b10*/  @!P2 STG.E desc[UR6][R6.64], RZ ;  /* 0x000000ff0600a986 */ /* 0x0001e4000c101906 */
.L_x_59:
[----:B------:R-:W-:Y:S05]  /*1b20*/  BSYNC.RECONVERGENT B0 ;  /* 0x0000000000007941 */ /* 0x000fea0003800200 */
.L_x_58:
[----:B------:R-:W-:Y:S05]  /*1b30*/  @!P0 BRA `(.L_x_57) ;  /* 0x0000000000608947 */ /* 0x000fea0003800000 */
[----:B0-----:R-:W2:Y:S01]  /*1b40*/  LDG.E R11, desc[UR6][R8.64] ;  /* 0x00000006080b7981 */ /* 0x001ea2000c1e1900 */
        /* <DEDUP_REMOVED lines=10> */
.L_x_61:
[----:B------:R-:W-:Y:S05]  /*1bf0*/  BSYNC.RECONVERGENT B0 ;  /* 0x0000000000007941 */ /* 0x000fea0003800200 */
.L_x_60:
[----:B------:R-:W-:Y:S05]  /*1c00*/  @!P0 BRA `(.L_x_57) ;  /* 0x00000000002c8947 */ /* 0x000fea0003800000 */
[----:B0-----:R-:W2:Y:S01]  /*1c10*/  LDG.E R9, desc[UR6][R6.64] ;  /* 0x0000000606097981 */ /* 0x001ea2000c1e1900 */
[----:B------:R-:W-:Y:S01]  /*1c20*/  BSSY.RECONVERGENT B0, `(.L_x_57) ;  /* 0x0000009000007945 */ /* 0x000fe20003800200 */
[----:B--2---:R-:W-:-:S13]  /*1c30*/  ISETP.NE.AND P0, PT, R9, RZ, PT ;  /* 0x000000ff0900720c */ /* 0x004fda0003f05270 */
[----:B------:R-:W-:Y:S05]  /*1c40*/  @!P0 BRA `(.L_x_62) ;  /* 0x0000000000188947 */ /* 0x000fea0003800000 */
[----:B------:R-:W-:-:S04]  /*1c50*/  IMAD R3, R10, 0x2, R3 ;  /* 0x000000020a037824 */ /* 0x000fc800078e0203 */
[----:B------:R-:W-:-:S05]  /*1c60*/  IMAD.WIDE.U32 R4, R3, 0x4, R4 ;  /* 0x0000000403047825 */ /* 0x000fca00078e0004 */
[----:B------:R-:W2:Y:S02]  /*1c70*/  LDG.E R3, desc[UR6][R4.64] ;  /* 0x0000000604037981 */ /* 0x000ea4000c1e1900 */
[----:B--2---:R-:W-:-:S13]  /*1c80*/  ISETP.NE.AND P0, PT, R3, RZ, PT ;  /* 0x000000ff0300720c */ /* 0x004fda0003f05270 */
[----:B------:R0:W-:Y:S04]  /*1c90*/  @!P0 STG.E desc[UR6][R4.64], R9 ;  /* 0x0000000904008986 */ /* 0x0001e8000c101906 */
[----:B------:R0:W-:Y:S02]  /*1ca0*/  @!P0 STG.E desc[UR6][R6.64], RZ ;  /* 0x000000ff06008986 */ /* 0x0001e4000c101906 */
.L_x_62:
[----:B------:R-:W-:Y:S05]  /*1cb0*/  BSYNC.RECONVERGENT B0 ;  /* 0x0000000000007941 */ /* 0x000fea0003800200 */
.L_x_57:
[----:B------:R-:W2:Y:S01]  /*1cc0*/  LDC R3, c[0x0][0x38c] ;  /* 0x0000e300ff037b82 */ /* 0x000ea20000000800 */
[----:B------:R-:W-:-:S06]  /*1cd0*/  UIADD3 UR5, UPT, UPT, UR4, 0x1, URZ ;  /* 0x0000000104057890 */ /* 0x000fcc000fffe0ff */
[----:B--2---:R-:W-:-:S13]  /*1ce0*/  ISETP.NE.AND P0, PT, R3, UR5, PT ;  /* 0x0000000503007c0c */ /* 0x004fda000bf05270 */
[----:B------:R-:W-:Y:S05]  /*1cf0*/  @!P0 EXIT ;  /* 0x000000000000894d */ /* 0x000fea0003800000 */
[----:B------:R-:W-:Y:S01]  /*1d00*/  UMOV UR4, UR5 ;  /* 0x0000000500047c82 */ /* 0x000fe20008000000 */
[----:B------:R-:W-:Y:S05]  /*1d10*/  BRA `(.L_x_63) ;  /* 0xfffffff800847947 */ /* 0x000fea000383ffff */
.L_x_64:
[----:B------:R-:W-:-:S00]  /*1d20*/  BRA `(.L_x_64) ;  /* 0xfffffffc00fc7947 */ /* 0x000fc0000383ffff */
[----:B------:R-:W-:-:S00]  /*1d30*/  NOP ;  /* 0x0000000000007918 */ /* 0x000fc00000000000 */
        /* <DEDUP_REMOVED lines=12> */
.L_x_65:


//--------------------- .nv.shared.reserved.0     --------------------------
	.section	.nv.shared.reserved.0,"aw",@nobits
	.weak		__nv_reservedSMEM_offset_0_alias
	.size		__nv_reservedSMEM_offset_0_alias, 0, 64
	.other		__nv_reservedSMEM_offset_0_alias,@"STO_CUDA_RESERVED_SHARED STV_DEFAULT"
__nv_reservedSMEM_offset_0_alias:
	.zero		0
	.zero		64


//--------------------- .nv.constant0._Z9fillSpacePicii --------------------------
	.section	.nv.constant0._Z9fillSpacePicii,"a",@progbits
	.sectionflags	@""
	.align	4
.nv.constant0._Z9fillSpacePicii:
	.zero		916


//--------------------- SYMBOLS --------------------------

	.type		.nv.reservedSmem.offset0,@object
	.size		.nv.reservedSmem.offset0,0x4
